def attn_fwd(
    Q,
    K,
    V,
    Out,
    Lse,
    sm_scale,
    stride_qz,
    stride_qh,
    stride_qm,
    stride_qk,
    stride_kz,
    stride_kh,
    stride_kn,
    stride_kk,
    stride_vz,
    stride_vh,
    stride_vn,
    stride_vk,
    stride_oz,
    stride_oh,
    stride_om,
    stride_ok,
    seqlen_q,
    seqlen_k,
    BLOCK_M: tl.constexpr,
    BLOCK_N: tl.constexpr,
    HEAD_DIM: tl.constexpr,
    CAUSAL: tl.constexpr,
):
    start_m = tl.program_id(0)
    off_hz = tl.program_id(1)
    q_off = off_hz * stride_qh
    k_off = off_hz * stride_kh
    v_off = off_hz * stride_vh
    offs_m = start_m * BLOCK_M + tl.arange(0, BLOCK_M)
    offs_d = tl.arange(0, HEAD_DIM)
    offs_n = tl.arange(0, BLOCK_N)
    q_ptrs = Q + q_off + offs_m[:, None] * stride_qm + offs_d[None, :] * stride_qk
    k_ptrs = K + k_off + offs_d[:, None] * stride_kk + offs_n[None, :] * stride_kn
    v_ptrs = V + v_off + offs_n[:, None] * stride_vn + offs_d[None, :] * stride_vk
    m_i = tl.full([BLOCK_M], float("-inf"), dtype=tl.float32)
    l_i = tl.zeros([BLOCK_M], dtype=tl.float32) + 1.0
    acc = tl.zeros([BLOCK_M, HEAD_DIM], dtype=tl.float32)
    q = tl.load(q_ptrs)
    acc, l_i, m_i = _attn_fwd_inner(
        acc,
        l_i,
        m_i,
        q,
        k_ptrs,
        v_ptrs,
        sm_scale,
        stride_kn,
        stride_vn,
        start_m,
        seqlen_k,
        BLOCK_M,
        BLOCK_N,
        HEAD_DIM,
        CAUSAL,
    )
    acc = acc / l_i[:, None]
    lse = m_i + tl.math.log2(l_i) / 1.4426950408889634
    o_ptrs = (
        Out
        + off_hz * stride_oh
        + offs_m[:, None] * stride_om
        + offs_d[None, :] * stride_ok
    )
    tl.store(o_ptrs, acc.to(Out.dtype.element_ty))
    tl.store(Lse + off_hz * seqlen_q + offs_m, lse)

# config = {"BLOCK_M": 64, "BLOCK_N": 64, "HEAD_DIM": 64, "arch": "sm_100", "causal": false, "dtype": "bf16", "num_stages": 3, "num_warps": 8}
# arch = sm_100


// ===== COMPILED SASS (sm_100a) =====

	.target	sm_100a

	.elftype	@"ET_EXEC"


//--------------------- .note.nv.tkinfo           --------------------------
	.section	.note.nv.tkinfo,"",@"SHT_NOTE"
	.sectionflags	@"SHF_NOTE_NV_TKINFO"
	.tkinfo
        /*0018*/ 	.word	0x00000081
        /*0030*/ 	.string	""
        /*0030*/ 	.string	"ptxas-blackwell"
        /*0030*/ 	.string	"Cuda compilation tools, release 12.9, V12.9.86"
        /*0030*/ 	.string	"Build cuda_12.9.r12.9/compiler.36037853_0"
        /*0030*/ 	.string	"-v  -suppress-debug-info  -lineinfo  -arch sm_100a "



//--------------------- .note.nv.cuver            --------------------------
	.section	.note.nv.cuver,"",@"SHT_NOTE"
	.sectionflags	@"SHF_NOTE_NV_CUVER"
        /*0018*/ 	.short	0x0001
        /*001a*/ 	.short	0x0064
        /*001c*/ 	.short	0x0001
        /*001e*/ 	.short	0x0000
        /*0020*/ 	.short	0x0001
        /*0022*/ 	.short	0x0000


//--------------------- .nv.info                  --------------------------
	.section	.nv.info,"",@"SHT_CUDA_INFO"
	.align	4


	//----- nvinfo : EIATTR_REGCOUNT
	.align		4
        /*0000*/ 	.byte	0x04, 0x2f
        /*0002*/ 	.short	(.L_5 - .L_4)
	.align		4
.L_4:
        /*0004*/ 	.word	index@(attn_fwd)
        /*0008*/ 	.word	0x00000080


	//----- nvinfo : EIATTR_FRAME_SIZE
	.align		4
.L_5:
        /*000c*/ 	.byte	0x04, 0x11
        /*000e*/ 	.short	(.L_7 - .L_6)
	.align		4
.L_6:
        /*0010*/ 	.word	index@($__internal_2_$__cuda_sm10x_tcgen05_guardrail_trap_unallocated_columns_being_dealloced)
        /*0014*/ 	.word	0x00000000


	//----- nvinfo : EIATTR_FRAME_SIZE
	.align		4
.L_7:
        /*0018*/ 	.byte	0x04, 0x11
        /*001a*/ 	.short	(.L_9 - .L_8)
	.align		4
.L_8:
        /*001c*/ 	.word	index@($__internal_1_$__cuda_sm10x_tcgen05_guardrail_trap_phase_invalid_during_alloc)
        /*0020*/ 	.word	0x00000000


	//----- nvinfo : EIATTR_FRAME_SIZE
	.align		4
.L_9:
        /*0024*/ 	.byte	0x04, 0x11
        /*0026*/ 	.short	(.L_11 - .L_10)
	.align		4
.L_10:
        /*0028*/ 	.word	index@($__internal_0_$__cuda_sm10x_tcgen05_guardrail_trap_col_being_dealloced_not_returned_by_alloc)
        /*002c*/ 	.word	0x00000000


	//----- nvinfo : EIATTR_FRAME_SIZE
	.align		4
.L_11:
        /*0030*/ 	.byte	0x04, 0x11
        /*0032*/ 	.short	(.L_13 - .L_12)
	.align		4
.L_12:
        /*0034*/ 	.word	index@(attn_fwd)
        /*0038*/ 	.word	0x00000000


	//----- nvinfo : EIATTR_MIN_STACK_SIZE
	.align		4
.L_13:
        /*003c*/ 	.byte	0x04, 0x12
        /*003e*/ 	.short	(.L_15 - .L_14)
	.align		4
.L_14:
        /*0040*/ 	.word	index@(attn_fwd)
        /*0044*/ 	.word	0x00000000
.L_15:


//--------------------- .nv.info.attn_fwd         --------------------------
	.section	.nv.info.attn_fwd,"",@"SHT_CUDA_INFO"
	.sectionflags	@""
	.align	4


	//----- nvinfo : EIATTR_CUDA_API_VERSION
	.align		4
        /*0000*/ 	.byte	0x04, 0x37
        /*0002*/ 	.short	(.L_17 - .L_16)
.L_16:
        /*0004*/ 	.word	0x00000081


	//----- nvinfo : EIATTR_KPARAM_INFO
	.align		4
.L_17:
        /*0008*/ 	.byte	0x04, 0x17
        /*000a*/ 	.short	(.L_19 - .L_18)
.L_18:
        /*000c*/ 	.word	0x00000000
        /*0010*/ 	.short	0x0019
        /*0012*/ 	.short	0x0080
        /*0014*/ 	.byte	0x00, 0xf4, 0x21, 0x00


	//----- nvinfo : EIATTR_KPARAM_INFO
	.align		4
.L_19:
        /*0018*/ 	.byte	0x04, 0x17
        /*001a*/ 	.short	(.L_21 - .L_20)
.L_20:
        /*001c*/ 	.word	0x00000000
        /*0020*/ 	.short	0x0018
        /*0022*/ 	.short	0x0078
        /*0024*/ 	.byte	0x00, 0xf4, 0x21, 0x00


	//----- nvinfo : EIATTR_KPARAM_INFO
	.align		4
.L_21:
        /*0028*/ 	.byte	0x04, 0x17
        /*002a*/ 	.short	(.L_23 - .L_22)
.L_22:
        /*002c*/ 	.word	0x00000000
        /*0030*/ 	.short	0x0017
        /*0032*/ 	.short	0x0070
        /*0034*/ 	.byte	0x00, 0xf0, 0x11, 0x00


	//----- nvinfo : EIATTR_KPARAM_INFO
	.align		4
.L_23:
        /*0038*/ 	.byte	0x04, 0x17
        /*003a*/ 	.short	(.L_25 - .L_24)
.L_24:
        /*003c*/ 	.word	0x00000000
        /*0040*/ 	.short	0x0016
        /*0042*/ 	.short	0x006c
        /*0044*/ 	.byte	0x00, 0xf0, 0x11, 0x00


	//----- nvinfo : EIATTR_KPARAM_INFO
	.align		4
.L_25:
        /*0048*/ 	.byte	0x04, 0x17
        /*004a*/ 	.short	(.L_27 - .L_26)
.L_26:
        /*004c*/ 	.word	0x00000000
        /*0050*/ 	.short	0x0015
        /*0052*/ 	.short	0x0068
        /*0054*/ 	.byte	0x00, 0xf0, 0x11, 0x00


	//----- nvinfo : EIATTR_KPARAM_INFO
	.align		4
.L_27:
        /*0058*/ 	.byte	0x04, 0x17
        /*005a*/ 	.short	(.L_29 - .L_28)
.L_28:
        /*005c*/ 	.word	0x00000000
        /*0060*/ 	.short	0x0014
        /*0062*/ 	.short	0x0064
        /*0064*/ 	.byte	0x00, 0xf0, 0x11, 0x00


	//----- nvinfo : EIATTR_KPARAM_INFO
	.align		4
.L_29:
        /*0068*/ 	.byte	0x04, 0x17
        /*006a*/ 	.short	(.L_31 - .L_30)
.L_30:
        /*006c*/ 	.word	0x00000000
        /*0070*/ 	.short	0x0013
        /*0072*/ 	.short	0x0060
        /*0074*/ 	.byte	0x00, 0xf0, 0x11, 0x00


	//----- nvinfo : EIATTR_KPARAM_INFO
	.align		4
.L_31:
        /*0078*/ 	.byte	0x04, 0x17
        /*007a*/ 	.short	(.L_33 - .L_32)
.L_32:
        /*007c*/ 	.word	0x00000000
        /*0080*/ 	.short	0x0012
        /*0082*/ 	.short	0x005c
        /*0084*/ 	.byte	0x00, 0xf0, 0x11, 0x00


	//----- nvinfo : EIATTR_KPARAM_INFO
	.align		4
.L_33:
        /*0088*/ 	.byte	0x04, 0x17
        /*008a*/ 	.short	(.L_35 - .L_34)
.L_34:
        /*008c*/ 	.word	0x00000000
        /*0090*/ 	.short	0x0011
        /*0092*/ 	.short	0x0058
        /*0094*/ 	.byte	0x00, 0xf0, 0x11, 0x00


	//----- nvinfo : EIATTR_KPARAM_INFO
	.align		4
.L_35:
        /*0098*/ 	.byte	0x04, 0x17
        /*009a*/ 	.short	(.L_37 - .L_36)
.L_36:
        /*009c*/ 	.word	0x00000000
        /*00a0*/ 	.short	0x0010
        /*00a2*/ 	.short	0x0054
        /*00a4*/ 	.byte	0x00, 0xf0, 0x11, 0x00


	//----- nvinfo : EIATTR_KPARAM_INFO
	.align		4
.L_37:
        /*00a8*/ 	.byte	0x04, 0x17
        /*00aa*/ 	.short	(.L_39 - .L_38)
.L_38:
        /*00ac*/ 	.word	0x00000000
        /*00b0*/ 	.short	0x000f
        /*00b2*/ 	.short	0x0050
        /*00b4*/ 	.byte	0x00, 0xf0, 0x11, 0x00


	//----- nvinfo : EIATTR_KPARAM_INFO
	.align		4
.L_39:
        /*00b8*/ 	.byte	0x04, 0x17
        /*00ba*/ 	.short	(.L_41 - .L_40)
.L_40:
        /*00bc*/ 	.word	0x00000000
        /*00c0*/ 	.short	0x000e
        /*00c2*/ 	.short	0x004c
        /*00c4*/ 	.byte	0x00, 0xf0, 0x11, 0x00


	//----- nvinfo : EIATTR_KPARAM_INFO
	.align		4
.L_41:
        /*00c8*/ 	.byte	0x04, 0x17
        /*00ca*/ 	.short	(.L_43 - .L_42)
.L_42:
        /*00cc*/ 	.word	0x00000000
        /*00d0*/ 	.short	0x000d
        /*00d2*/ 	.short	0x0048
        /*00d4*/ 	.byte	0x00, 0xf0, 0x11, 0x00


	//----- nvinfo : EIATTR_KPARAM_INFO
	.align		4
.L_43:
        /*00d8*/ 	.byte	0x04, 0x17
        /*00da*/ 	.short	(.L_45 - .L_44)
.L_44:
        /*00dc*/ 	.word	0x00000000
        /*00e0*/ 	.short	0x000c
        /*00e2*/ 	.short	0x0044
        /*00e4*/ 	.byte	0x00, 0xf0, 0x11, 0x00


	//----- nvinfo : EIATTR_KPARAM_INFO
	.align		4
.L_45:
        /*00e8*/ 	.byte	0x04, 0x17
        /*00ea*/ 	.short	(.L_47 - .L_46)
.L_46:
        /*00ec*/ 	.word	0x00000000
        /*00f0*/ 	.short	0x000b
        /*00f2*/ 	.short	0x0040
        /*00f4*/ 	.byte	0x00, 0xf0, 0x11, 0x00


	//----- nvinfo : EIATTR_KPARAM_INFO
	.align		4
.L_47:
        /*00f8*/ 	.byte	0x04, 0x17
        /*00fa*/ 	.short	(.L_49 - .L_48)
.L_48:
        /*00fc*/ 	.word	0x00000000
        /*0100*/ 	.short	0x000a
        /*0102*/ 	.short	0x003c
        /*0104*/ 	.byte	0x00, 0xf0, 0x11, 0x00


	//----- nvinfo : EIATTR_KPARAM_INFO
	.align		4
.L_49:
        /*0108*/ 	.byte	0x04, 0x17
        /*010a*/ 	.short	(.L_51 - .L_50)
.L_50:
        /*010c*/ 	.word	0x00000000
        /*0110*/ 	.short	0x0009
        /*0112*/ 	.short	0x0038
        /*0114*/ 	.byte	0x00, 0xf0, 0x11, 0x00


	//----- nvinfo : EIATTR_KPARAM_INFO
	.align		4
.L_51:
        /*0118*/ 	.byte	0x04, 0x17
        /*011a*/ 	.short	(.L_53 - .L_52)
.L_52:
        /*011c*/ 	.word	0x00000000
        /*0120*/ 	.short	0x0008
        /*0122*/ 	.short	0x0034
        /*0124*/ 	.byte	0x00, 0xf0, 0x11, 0x00


	//----- nvinfo : EIATTR_KPARAM_INFO
	.align		4
.L_53:
        /*0128*/ 	.byte	0x04, 0x17
        /*012a*/ 	.short	(.L_55 - .L_54)
.L_54:
        /*012c*/ 	.word	0x00000000
        /*0130*/ 	.short	0x0007
        /*0132*/ 	.short	0x0030
        /*0134*/ 	.byte	0x00, 0xf0, 0x11, 0x00


	//----- nvinfo : EIATTR_KPARAM_INFO
	.align		4
.L_55:
        /*0138*/ 	.byte	0x04, 0x17
        /*013a*/ 	.short	(.L_57 - .L_56)
.L_56:
        /*013c*/ 	.word	0x00000000
        /*0140*/ 	.short	0x0006
        /*0142*/ 	.short	0x002c
        /*0144*/ 	.byte	0x00, 0xf0, 0x11, 0x00


	//----- nvinfo : EIATTR_KPARAM_INFO
	.align		4
.L_57:
        /*0148*/ 	.byte	0x04, 0x17
        /*014a*/ 	.short	(.L_59 - .L_58)
.L_58:
        /*014c*/ 	.word	0x00000000
        /*0150*/ 	.short	0x0005
        /*0152*/ 	.short	0x0028
        /*0154*/ 	.byte	0x00, 0xf0, 0x11, 0x00


	//----- nvinfo : EIATTR_KPARAM_INFO
	.align		4
.L_59:
        /*0158*/ 	.byte	0x04, 0x17
        /*015a*/ 	.short	(.L_61 - .L_60)
.L_60:
        /*015c*/ 	.word	0x00000000
        /*0160*/ 	.short	0x0004
        /*0162*/ 	.short	0x0020
        /*0164*/ 	.byte	0x00, 0xf4, 0x21, 0x00


	//----- nvinfo : EIATTR_KPARAM_INFO
	.align		4
.L_61:
        /*0168*/ 	.byte	0x04, 0x17
        /*016a*/ 	.short	(.L_63 - .L_62)
.L_62:
        /*016c*/ 	.word	0x00000000
        /*0170*/ 	.short	0x0003
        /*0172*/ 	.short	0x0018
        /*0174*/ 	.byte	0x00, 0xf4, 0x21, 0x00


	//----- nvinfo : EIATTR_KPARAM_INFO
	.align		4
.L_63:
        /*0178*/ 	.byte	0x04, 0x17
        /*017a*/ 	.short	(.L_65 - .L_64)
.L_64:
        /*017c*/ 	.word	0x00000000
        /*0180*/ 	.short	0x0002
        /*0182*/ 	.short	0x0010
        /*0184*/ 	.byte	0x00, 0xf4, 0x21, 0x00


	//----- nvinfo : EIATTR_KPARAM_INFO
	.align		4
.L_65:
        /*0188*/ 	.byte	0x04, 0x17
        /*018a*/ 	.short	(.L_67 - .L_66)
.L_66:
        /*018c*/ 	.word	0x00000000
        /*0190*/ 	.short	0x0001
        /*0192*/ 	.short	0x0008
        /*0194*/ 	.byte	0x00, 0xf4, 0x21, 0x00


	//----- nvinfo : EIATTR_KPARAM_INFO
	.align		4
.L_67:
        /*0198*/ 	.byte	0x04, 0x17
        /*019a*/ 	.short	(.L_69 - .L_68)
.L_68:
        /*019c*/ 	.word	0x00000000
        /*01a0*/ 	.short	0x0000
        /*01a2*/ 	.short	0x0000
        /*01a4*/ 	.byte	0x00, 0xf4, 0x21, 0x00


	//----- nvinfo : EIATTR_AT_ENTRY_FRAGMENTS
	.align		4
.L_69:
        /*01a8*/ 	.byte	0x04, 0x4f
        /*01aa*/ 	.short	(.L_71 - .L_70)


	//   ....[0]....
.L_70:
        /*01ac*/ 	.word	0x00000004


	//----- nvinfo : EIATTR_RESERVED_SMEM_USED
	.align		4
.L_71:
        /*01b0*/ 	.byte	0x01, 0x41
	.zero		2


	//----- nvinfo : EIATTR_SPARSE_MMA_MASK
	.align		4
        /*01b4*/ 	.byte	0x03, 0x50
        /*01b6*/ 	.short	0x0000


	//----- nvinfo : EIATTR_TCGEN05_1CTA_USED
	.align		4
        /*01b8*/ 	.byte	0x01, 0x51
	.zero		2


	//----- nvinfo : EIATTR_MAXREG_COUNT
	.align		4
        /*01bc*/ 	.byte	0x03, 0x1b
        /*01be*/ 	.short	0x00ff


	//----- nvinfo : EIATTR_NUM_BARRIERS
	.align		4
        /*01c0*/ 	.byte	0x02, 0x4c
        /*01c2*/ 	.byte	0x01
	.zero		1


	//----- nvinfo : EIATTR_INT_WARP_WIDE_INSTR_OFFSETS
	.align		4
        /*01c4*/ 	.byte	0x04, 0x31
        /*01c6*/ 	.short	(.L_73 - .L_72)


	//   ....[0]....
.L_72:
        /*01c8*/ 	.word	0x00000e30


	//   ....[1]....
        /*01cc*/ 	.word	0x00000e50


	//   ....[2]....
        /*01d0*/ 	.word	0x000011d0


	//   ....[3]....
        /*01d4*/ 	.word	0x00001250


	//   ....[4]....
        /*01d8*/ 	.word	0x00002e50


	//   ....[5]....
        /*01dc*/ 	.word	0x000050d0


	//   ....[6]....
        /*01e0*/ 	.word	0x00005120


	//----- nvinfo : EIATTR_COOP_GROUP_MASK_REGIDS
	.align		4
.L_73:
        /*01e4*/ 	.byte	0x04, 0x29
        /*01e6*/ 	.short	(.L_75 - .L_74)


	//   ....[0]....
.L_74:
        /*01e8*/ 	.word	0xffffffff


	//   ....[1]....
        /*01ec*/ 	.word	0xffffffff


	//   ....[2]....
        /*01f0*/ 	.word	0xffffffff


	//   ....[3]....
        /*01f4*/ 	.word	0xffffffff


	//   ....[4]....
        /*01f8*/ 	.word	0xffffffff


	//   ....[5]....
        /*01fc*/ 	.word	0xffffffff


	//   ....[6]....
        /*0200*/ 	.word	0xffffffff


	//   ....[7]....
        /*0204*/ 	.word	0xffffffff


	//   ....[8]....
        /*0208*/ 	.word	0xffffffff


	//   ....[9]....
        /*020c*/ 	.word	0xffffffff


	//   ....[10]....
        /*0210*/ 	.word	0xffffffff


	//   ....[11]....
        /*0214*/ 	.word	0xffffffff


	//----- nvinfo : EIATTR_COOP_GROUP_INSTR_OFFSETS
	.align		4
.L_75:
        /*0218*/ 	.byte	0x04, 0x28
        /*021a*/ 	.short	(.L_77 - .L_76)


	//   ....[0]....
.L_76:
        /*021c*/ 	.word	0x00000050


	//   ....[1]....
        /*0220*/ 	.word	0x00000310


	//   ....[2]....
        /*0224*/ 	.word	0x00001960


	//   ....[3]....
        /*0228*/ 	.word	0x00001cc0


	//   ....[4]....
        /*022c*/ 	.word	0x000021b0


	//   ....[5]....
        /*0230*/ 	.word	0x00002230


	//   ....[6]....
        /*0234*/ 	.word	0x000032e0


	//   ....[7]....
        /*0238*/ 	.word	0x00003330


	//   ....[8]....
        /*023c*/ 	.word	0x000037b0


	//   ....[9]....
        /*0240*/ 	.word	0x00003810


	//   ....[10]....
        /*0244*/ 	.word	0x00004f60


	//   ....[11]....
        /*0248*/ 	.word	0x000051d0


	//----- nvinfo : EIATTR_VRC_CTA_INIT_COUNT
	.align		4
.L_77:
        /*024c*/ 	.byte	0x02, 0x4a
        /*024e*/ 	.byte	0x80
	.zero		1


	//----- nvinfo : EIATTR_MBARRIER_INSTR_OFFSETS
	.align		4
        /*0250*/ 	.byte	0x04, 0x39
        /*0252*/ 	.short	(.L_79 - .L_78)


	//   ....[0]....
.L_78:
        /*0254*/ 	.word	0x00001080
        /*0258*/ 	.word	0x000000ff
        /*025c*/ 	.word	0x00000000
        /*0260*/ 	.short	0x0100
        /*0262*/ 	.byte	0x0f
	.zero		1


	//   ....[1]....
        /*0264*/ 	.word	0x00001240
        /*0268*/ 	.word	0x000000ff
        /*026c*/ 	.word	0x00008008
        /*0270*/ 	.short	0x0100
        /*0272*/ 	.byte	0x0b
	.zero		1


	//   ....[2]....
        /*0274*/ 	.word	0x00001390
        /*0278*/ 	.word	0x000000ff
        /*027c*/ 	.word	0x00004000
        /*0280*/ 	.short	0x0100
        /*0282*/ 	.byte	0x0b
	.zero		1


	//   ....[3]....
        /*0284*/ 	.word	0x000015e0
        /*0288*/ 	.word	0x000000ff
        /*028c*/ 	.word	0x00004000
        /*0290*/ 	.short	0x010a
        /*0292*/ 	.byte	0x0b
	.zero		1


	//   ....[4]....
        /*0294*/ 	.word	0x00001710
        /*0298*/ 	.word	0x000000ff
        /*029c*/ 	.word	0x00004000
        /*02a0*/ 	.short	0x0108
        /*02a2*/ 	.byte	0x0b
	.zero		1


	//   ....[5]....
        /*02a4*/ 	.word	0x00002f90
        /*02a8*/ 	.word	0x000000ff
        /*02ac*/ 	.word	0x00008010
        /*02b0*/ 	.short	0x0100
        /*02b2*/ 	.byte	0x0b
	.zero		1


	//   ....[6]....
        /*02b4*/ 	.word	0x000030f0
        /*02b8*/ 	.word	0x000000ff
        /*02bc*/ 	.word	0x00008010
        /*02c0*/ 	.short	0x010a
        /*02c2*/ 	.byte	0x0b
	.zero		1


	//   ....[7]....
        /*02c4*/ 	.word	0x00003140
        /*02c8*/ 	.word	0x000000ff
        /*02cc*/ 	.word	0x00008010
        /*02d0*/ 	.short	0x0108
        /*02d2*/ 	.byte	0x0b
	.zero		1


	//   ....[8]....
        /*02d4*/ 	.word	0x00003870
        /*02d8*/ 	.word	0x000000ff
        /*02dc*/ 	.word	0x00000000
        /*02e0*/ 	.short	0x010a
        /*02e2*/ 	.byte	0x0f
	.zero		1


	//   ....[9]....
        /*02e4*/ 	.word	0x00004190
        /*02e8*/ 	.word	0x000000ff
        /*02ec*/ 	.word	0x00000000
        /*02f0*/ 	.short	0x010a
        /*02f2*/ 	.byte	0x0f
	.zero		1


	//   ....[10]....
        /*02f4*/ 	.word	0x00004320
        /*02f8*/ 	.word	0x000000ff
        /*02fc*/ 	.word	0x00008000
        /*0300*/ 	.short	0x0108
        /*0302*/ 	.byte	0x0b
	.zero		1


	//   ....[11]....
        /*0304*/ 	.word	0x00004400
        /*0308*/ 	.word	0x000000ff
        /*030c*/ 	.word	0x00008008
        /*0310*/ 	.short	0x0108
        /*0312*/ 	.byte	0x0b
	.zero		1


	//   ....[12]....
        /*0314*/ 	.word	0x000051f0
        /*0318*/ 	.word	0x000000ff
        /*031c*/ 	.word	0x00004000
        /*0320*/ 	.short	0x010a
        /*0322*/ 	.byte	0x0b
	.zero		1


	//   ....[13]....
        /*0324*/ 	.word	0x00005220
        /*0328*/ 	.word	0x000000ff
        /*032c*/ 	.word	0x00008010
        /*0330*/ 	.short	0x010a
        /*0332*/ 	.byte	0x0b
	.zero		1


	//   ....[14]....
        /*0334*/ 	.word	0x00005250
        /*0338*/ 	.word	0x000000ff
        /*033c*/ 	.word	0x00000000
        /*0340*/ 	.short	0x010a
        /*0342*/ 	.byte	0x0f
	.zero		1


	//   ....[15]....
        /*0344*/ 	.word	0x00005280
        /*0348*/ 	.word	0x000000ff
        /*034c*/ 	.word	0x00000000
        /*0350*/ 	.short	0x010a
        /*0352*/ 	.byte	0x0f
	.zero		1


	//----- nvinfo : EIATTR_NUM_MBARRIERS
	.align		4
.L_79:
        /*0354*/ 	.byte	0x03, 0x38
        /*0356*/ 	.short	0xffff


	//----- nvinfo : EIATTR_EXIT_INSTR_OFFSETS
	.align		4
        /*0358*/ 	.byte	0x04, 0x1c
        /*035a*/ 	.short	(.L_81 - .L_80)


	//   ....[0]....
.L_80:
        /*035c*/ 	.word	0x000051e0


	//----- nvinfo : EIATTR_REQNTID
	.align		4
.L_81:
        /*0360*/ 	.byte	0x04, 0x10
        /*0362*/ 	.short	(.L_83 - .L_82)
.L_82:
        /*0364*/ 	.word	0x00000100
        /*0368*/ 	.word	0x00000001
        /*036c*/ 	.word	0x00000001


	//----- nvinfo : EIATTR_CRS_STACK_SIZE
	.align		4
.L_83:
        /*0370*/ 	.byte	0x04, 0x1e
        /*0372*/ 	.short	(.L_85 - .L_84)
.L_84:
        /*0374*/ 	.word	0x00000000


	//----- nvinfo : EIATTR_CBANK_PARAM_SIZE
	.align		4
.L_85:
        /*0378*/ 	.byte	0x03, 0x19
        /*037a*/ 	.short	0x0088


	//----- nvinfo : EIATTR_PARAM_CBANK
	.align		4
        /*037c*/ 	.byte	0x04, 0x0a
        /*037e*/ 	.short	(.L_87 - .L_86)
	.align		4
.L_86:
        /*0380*/ 	.word	index@(.nv.constant0.attn_fwd)
        /*0384*/ 	.short	0x0380
        /*0386*/ 	.short	0x0088


	//----- nvinfo : EIATTR_SW_WAR
	.align		4
.L_87:
        /*0388*/ 	.byte	0x04, 0x36
        /*038a*/ 	.short	(.L_89 - .L_88)
.L_88:
        /*038c*/ 	.word	0x00000008
.L_89:


//--------------------- .nv.compat                --------------------------
	.section	.nv.compat,"",@"SHT_CUDA_COMPAT_INFO"
	.align	4
        /*0000*/ 	.byte	0x02, 0x02, 0x02, 0x00, 0x02, 0x05, 0x05, 0x00, 0x02, 0x03, 0x00, 0x00, 0x02, 0x06, 0x01, 0x00


//--------------------- .nv.callgraph             --------------------------
	.section	.nv.callgraph,"",@"SHT_CUDA_CALLGRAPH"
	.align	4
	.sectionentsize	8
	.align		4
        /*0000*/ 	.word	0x00000000
	.align		4
        /*0004*/ 	.word	0xffffffff
	.align		4
        /*0008*/ 	.word	0x00000000
	.align		4
        /*000c*/ 	.word	0xfffffffe
	.align		4
        /*0010*/ 	.word	0x00000000
	.align		4
        /*0014*/ 	.word	0xfffffffd
	.align		4
        /*0018*/ 	.word	0x00000000
	.align		4
        /*001c*/ 	.word	0xfffffffc


//--------------------- .nv.constant4             --------------------------
	.section	.nv.constant4,"a",@progbits
	.align	8
	.align		8
.nv.constant4:
        /*0000*/ 	.dword	_$_str


//--------------------- .text.attn_fwd            --------------------------
	.section	.text.attn_fwd,"ax",@progbits
	.align	128
        .global         attn_fwd
        .type           attn_fwd,@function
        .size           attn_fwd,(.L_x_28 - attn_fwd)
        .other          attn_fwd,@"STO_CUDA_ENTRY STV_DEFAULT"
attn_fwd:
.text.attn_fwd:
[----:B------:R-:W0:Y:S01]  /*0000*/  LDC R1, c[0x0][0x37c] ;  /* 0x0000df00ff017b82 */ /* 0x000e220000000800 */
[----:B------:R-:W1:Y:S02]  /*0010*/  S2R R0, SR_TID.X ;  /* 0x0000000000007919 */ /* 0x000e640000002100 */
[----:B-1----:R-:W-:-:S13]  /*0020*/  ISETP.GE.U32.AND P1, PT, R0, 0x20, PT ;  /* 0x000000200000780c */ /* 0x002fda0003f26070 */
[----:B------:R-:W-:Y:S05]  /*0030*/  @P1 BRA `(.L_x_0) ;  /* 0x0000000000b81947 */ /* 0x000fea0003800000 */
[----:B------:R-:W1:Y:S01]  /*0040*/  S2UR UR6, SR_CgaCtaId ;  /* 0x00000000000679c3 */ /* 0x000e620000008800 */
[----:B------:R-:W-:Y:S01]  /*0050*/  NOP ;  /* 0x0000000000007918 */ /* 0x000fe20000000000 */
[----:B------:R-:W-:Y:S02]  /*0060*/  UMOV UR4, 0x40 ;  /* 0x0000004000047882 */ /* 0x000fe40000000000 */
[----:B-1----:R-:W-:-:S09]  /*0070*/  ULEA UR4, UR6, UR4, 0x18 ;  /* 0x0000000406047291 */ /* 0x002fd2000f8ec0ff */
[----:B------:R-:W1:Y:S01]  /*0080*/  LDS.U8 R2, [UR4] ;  /* 0x00000004ff027984 */ /* 0x000e620008000000 */
[----:B------:R-:W-:Y:S02]  /*0090*/  UMOV UR4, 0x400 ;  /* 0x0000040000047882 */ /* 0x000fe40000000000 */
[----:B------:R-:W-:Y:S01]  /*00a0*/  ULEA UR4, UR6, UR4, 0x18 ;  /* 0x0000000406047291 */ /* 0x000fe2000f8ec0ff */
[----:B-1----:R-:W-:-:S13]  /*00b0*/  ISETP.NE.AND P0, PT, R2, RZ, PT ;  /* 0x000000ff0200720c */ /* 0x002fda0003f05270 */
[----:B------:R-:W-:Y:S05]  /*00c0*/  @P0 BRA `(.L_x_1) ;  /* 0x00000000007c0947 */ /* 0x000fea0003800000 */
[----:B------:R-:W-:-:S13]  /*00d0*/  ELECT P0, URZ, PT ;  /* 0x0000000000ff782f */ /* 0x000fda0003800000 */
[----:B------:R-:W-:Y:S05]  /*00e0*/  @!P0 BRA `(.L_x_2) ;  /* 0x0000000000848947 */ /* 0x000fea0003800000 */
[----:B------:R-:W-:Y:S01]  /*00f0*/  UMOV UR5, 0x4 ;  /* 0x0000000400057882 */ /* 0x000fe20000000000 */
[----:B------:R-:W-:Y:S02]  /*0100*/  IMAD.MOV.U32 R5, RZ, RZ, 0x1 ;  /* 0x00000001ff057424 */ /* 0x000fe400078e00ff */
[----:B------:R-:W-:Y:S02]  /*0110*/  IMAD.MOV.U32 R3, RZ, RZ, 0xf ;  /* 0x0000000fff037424 */ /* 0x000fe400078e00ff */
[----:B------:R-:W-:Y:S04]  /*0120*/  DEPBAR.LE SB1, 0x36 ;  /* 0x00009d800000791a */ /* 0x000fe80000000000 */
[----:B------:R-:W1:Y:S02]  /*0130*/  UTCATOMSWS.FIND_AND_SET.ALIGN UP0, UR5, UR5 ;  /* 0x00000005000575e3 */ /* 0x000e640008000800 */
[----:B-1----:R-:W-:-:S04]  /*0140*/  PLOP3.LUT P0, PT, PT, PT, UP0, 0x80, 0x8 ;  /* 0x000000000008781c */ /* 0x002fc80003f0f008 */
[----:B------:R-:W-:-:S04]  /*0150*/  SEL R2, RZ, 0xffffffff, !P0 ;  /* 0xffffffffff027807 */ /* 0x000fc80004000000 */
[----:B------:R-:W-:Y:S02]  /*0160*/  ISETP.NE.AND P0, PT, R2, RZ, PT ;  /* 0x000000ff0200720c */ /* 0x000fe40003f05270 */
[----:B------:R-:W-:-:S11]  /*0170*/  MOV R2, UR5 ;  /* 0x0000000500027c02 */ /* 0x000fd60008000f00 */
[----:B------:R-:W-:Y:S05]  /*0180*/  @P0 BRA `(.L_x_3) ;  /* 0x0000000000240947 */ /* 0x000fea0003800000 */
.L_x_4:
[----:B------:R-:W-:Y:S05]  /*0190*/  NANOSLEEP 0x64 ;  /* 0x000000640000795d */ /* 0x000fea0003800000 */
[----:B------:R-:W-:-:S05]  /*01a0*/  UMOV UR5, 0x4 ;  /* 0x0000000400057882 */ /* 0x000fca0000000000 */
[----:B------:R-:W-:Y:S04]  /*01b0*/  DEPBAR.LE SB1, 0x36 ;  /* 0x00009d800000791a */ /* 0x000fe80000000000 */
[----:B------:R-:W1:Y:S02]  /*01c0*/  UTCATOMSWS.FIND_AND_SET.ALIGN UP0, UR5, UR5 ;  /* 0x00000005000575e3 */ /* 0x000e640008000800 */
[----:B-1----:R-:W-:-:S04]  /*01d0*/  PLOP3.LUT P0, PT, PT, PT, UP0, 0x80, 0x8 ;  /* 0x000000000008781c */ /* 0x002fc80003f0f008 */
[----:B------:R-:W-:-:S04]  /*01e0*/  SEL R2, RZ, 0xffffffff, !P0 ;  /* 0xffffffffff027807 */ /* 0x000fc80004000000 */
[----:B------:R-:W-:Y:S01]  /*01f0*/  ISETP.NE.AND P0, PT, R2, RZ, PT ;  /* 0x000000ff0200720c */ /* 0x000fe20003f05270 */
[----:B------:R-:W-:-:S12]  /*0200*/  IMAD.U32 R2, RZ, RZ, UR5 ;  /* 0x00000005ff027e24 */ /* 0x000fd8000f8e00ff */
[----:B------:R-:W-:Y:S05]  /*0210*/  @!P0 BRA `(.L_x_4) ;  /* 0xfffffffc00dc8947 */ /* 0x000fea000383ffff */
.L_x_3:
[C---:B------:R-:W-:Y:S01]  /*0220*/  VIADD R4, R2.reuse, 0x10 ;  /* 0x0000001002047836 */ /* 0x040fe20000000000 */
[----:B------:R-:W-:Y:S01]  /*0230*/  UMOV UR5, 0x50 ;  /* 0x0000005000057882 */ /* 0x000fe20000000000 */
[----:B------:R-:W-:Y:S01]  /*0240*/  SHF.L.U32 R3, R3, R2, RZ ;  /* 0x0000000203037219 */ /* 0x000fe200000006ff */
[----:B------:R-:W-:Y:S01]  /*0250*/  ULEA UR5, UR6, UR5, 0x18 ;  /* 0x0000000506057291 */ /* 0x000fe2000f8ec0ff */
[----:B------:R-:W-:Y:S02]  /*0260*/  SHF.L.U32 R2, R2, 0x5, RZ ;  /* 0x0000000502027819 */ /* 0x000fe400000006ff */
[----:B------:R-:W-:-:S04]  /*0270*/  SHF.L.U32 R4, R5, R4, RZ ;  /* 0x0000000405047219 */ /* 0x000fc800000006ff */
[----:B------:R-:W-:-:S05]  /*0280*/  LOP3.LUT R3, R4, R3, RZ, 0xfc, !PT ;  /* 0x0000000304037212 */ /* 0x000fca00078efcff */
[----:B------:R1:W-:Y:S04]  /*0290*/  ATOMS.OR RZ, [UR5], R3 ;  /* 0x00000003ffff798c */ /* 0x0003e8000b000005 */
[----:B------:R1:W-:Y:S01]  /*02a0*/  STS [UR4], R2 ;  /* 0x00000002ff007988 */ /* 0x0003e20008000804 */
[----:B------:R-:W-:Y:S05]  /*02b0*/  BRA `(.L_x_2) ;  /* 0x0000000000107947 */ /* 0x000fea0003800000 */
.L_x_1:
[----:B------:R-:W-:-:S05]  /*02c0*/  IMAD.MOV.U32 R2, RZ, RZ, -0x1 ;  /* 0xffffffffff027424 */ /* 0x000fca00078e00ff */
[----:B------:R1:W-:Y:S02]  /*02d0*/  STS [UR4], R2 ;  /* 0x00000002ff007988 */ /* 0x0003e40008000804 */
[----:B-1----:R-:W-:-:S07]  /*02e0*/  MOV R2, 0x300 ;  /* 0x0000030000027802 */ /* 0x002fce0000000f00 */
[----:B0-----:R-:W-:Y:S05]  /*02f0*/  CALL.REL.NOINC `($__internal_1_$__cuda_sm10x_tcgen05_guardrail_trap_phase_invalid_during_alloc) ;  /* 0x0000004c00f87944 */ /* 0x001fea0003c00000 */
.L_x_2:
[----:B------:R-:W-:Y:S05]  /*0300*/  WARPSYNC.ALL ;  /* 0x0000000000007948 */ /* 0x000fea0003800000 */
[----:B------:R-:W-:Y:S01]  /*0310*/  NOP ;  /* 0x0000000000007918 */ /* 0x000fe20000000000 */
.L_x_0:
[----:B-1----:R-:W1:Y:S01]  /*0320*/  S2R R2, SR_CTAID.X ;  /* 0x0000000000027919 */ /* 0x002e620000002500 */
[----:B------:R-:W2:Y:S01]  /*0330*/  S2UR UR10, SR_CTAID.Y ;  /* 0x00000000000a79c3 */ /* 0x000ea20000002600 */
[----:B------:R-:W2:Y:S01]  /*0340*/  LDCU.64 UR4, c[0x0][0x3b0] ;  /* 0x00007600ff0477ac */ /* 0x000ea20008000a00 */
[----:B------:R-:W-:Y:S02]  /*0350*/  LOP3.LUT R3, R0, 0x3f, RZ, 0xc0, !PT ;  /* 0x0000003f00037812 */ /* 0x000fe400078ec0ff */
[----:B------:R-:W-:Y:S01]  /*0360*/  SHF.R.U32.HI R20, RZ, 0x6, R0 ;  /* 0x00000006ff147819 */ /* 0x000fe20000011600 */
[----:B------:R-:W-:Y:S01]  /*0370*/  UMOV UR11, 0x400 ;  /* 0x00000400000b7882 */ /* 0x000fe20000000000 */
[----:B------:R-:W3:Y:S02]  /*0380*/  LDCU.64 UR30, c[0x0][0x358] ;  /* 0x00006b00ff1e77ac */ /* 0x000ee40008000a00 */
[----:B------:R-:W4:Y:S01]  /*0390*/  LDC R28, c[0x0][0x3b8] ;  /* 0x0000ee00ff1c7b82 */ /* 0x000f220000000800 */
[----:B------:R-:W-:-:S07]  /*03a0*/  SGXT.U32 R20, R20, 0x2 ;  /* 0x000000021414781a */ /* 0x000fce0000000000 */
[----:B------:R-:W0:Y:S08]  /*03b0*/  S2UR UR6, SR_CgaCtaId ;  /* 0x00000000000679c3 */ /* 0x000e300000008800 */
[----:B------:R-:W3:Y:S01]  /*03c0*/  LDC.64 R24, c[0x0][0x380] ;  /* 0x0000e000ff187b82 */ /* 0x000ee20000000a00 */
[----:B--2---:R-:W-:-:S04]  /*03d0*/  UIMAD UR4, UR10, UR4, URZ ;  /* 0x000000040a0472a4 */ /* 0x004fc8000f8e02ff */
[----:B------:R-:W-:Y:S01]  /*03e0*/  USHF.L.U32 UR7, UR4, 0x1, URZ ;  /* 0x0000000104077899 */ /* 0x000fe200080006ff */
[----:B-1----:R-:W-:Y:S02]  /*03f0*/  IMAD R2, R2, 0x40, R3 ;  /* 0x0000004002027824 */ /* 0x002fe400078e0203 */
[----:B------:R-:W1:Y:S01]  /*0400*/  LDC.64 R68, c[0x0][0x3c0] ;  /* 0x0000f000ff447b82 */ /* 0x000e620000000a00 */
[----:B----4-:R-:W-:Y:S02]  /*0410*/  IMAD R6, R20, R28, RZ ;  /* 0x0000001c14067224 */ /* 0x010fe400078e02ff */
[----:B------:R-:W-:Y:S01]  /*0420*/  IMAD R4, R2, UR5, RZ ;  /* 0x0000000502047c24 */ /* 0x000fe2000f8e02ff */
[----:B------:R-:W-:Y:S01]  /*0430*/  UIMAD.WIDE UR4, UR4, 0x2, URZ ;  /* 0x00000002040478a5 */ /* 0x000fe2000f8e02ff */
[----:B------:R-:W-:-:S03]  /*0440*/  IMAD R7, R28, 0x4, R6 ;  /* 0x000000041c077824 */ /* 0x000fc600078e0206 */
[C---:B------:R-:W-:Y:S01]  /*0450*/  SHF.L.U32 R5, R4.reuse, 0x1, RZ ;  /* 0x0000000104057819 */ /* 0x040fe200000006ff */
[----:B0-----:R-:W-:Y:S01]  /*0460*/  ULEA UR11, UR6, UR11, 0x18 ;  /* 0x0000000b060b7291 */ /* 0x001fe2000f8ec0ff */
[----:B------:R-:W-:Y:S01]  /*0470*/  BAR.SYNC.DEFER_BLOCKING 0x0 ;  /* 0x0000000000007b1d */ /* 0x000fe20000010000 */
[----:B------:R-:W-:Y:S01]  /*0480*/  IMAD.HI R4, R4, 0x2, RZ ;  /* 0x0000000204047827 */ /* 0x000fe200078e02ff */
[----:B---3--:R-:W-:-:S04]  /*0490*/  IADD3 R24, P0, P2, R5, UR7, R24 ;  /* 0x0000000705187c10 */ /* 0x008fc8000fa1e018 */
[----:B------:R-:W0:Y:S01]  /*04a0*/  LDCU UR4, c[0x0][0x3c8] ;  /* 0x00007900ff0477ac */ /* 0x000e220008000800 */
[----:B------:R-:W-:Y:S01]  /*04b0*/  IADD3.X R26, PT, PT, R4, UR5, R25, P0, P2 ;  /* 0x00000005041a7c10 */ /* 0x000fe200087e4419 */
[----:B------:R-:W-:Y:S01]  /*04c0*/  IMAD R4, R28, 0x4, R7 ;  /* 0x000000041c047824 */ /* 0x000fe200078e0207 */
[----:B------:R-:W-:-:S04]  /*04d0*/  LEA R8, P0, R6, R24, 0x1 ;  /* 0x0000001806087211 */ /* 0x000fc800078008ff */
[----:B------:R-:W-:Y:S02]  /*04e0*/  LEA.HI.X.SX32 R9, R6, R26, 0x1, P0 ;  /* 0x0000001a06097211 */ /* 0x000fe400000f0eff */
[----:B------:R-:W-:Y:S02]  /*04f0*/  LEA R6, R28, R4, 0x2 ;  /* 0x000000041c067211 */ /* 0x000fe400078e10ff */
[CC--:B------:R-:W-:Y:S02]  /*0500*/  LEA R10, P0, R7.reuse, R24.reuse, 0x1 ;  /* 0x00000018070a7211 */ /* 0x0c0fe400078008ff */
[----:B------:R-:W-:Y:S01]  /*0510*/  LEA R12, P2, R4, R24, 0x1 ;  /* 0x00000018040c7211 */ /* 0x000fe200078408ff */
[----:B------:R-:W2:Y:S01]  /*0520*/  LDS R31, [UR11] ;  /* 0x0000000bff1f7984 */ /* 0x000ea20008000800 */
[C---:B------:R-:W-:Y:S01]  /*0530*/  IMAD R17, R28.reuse, 0x4, R6 ;  /* 0x000000041c117824 */ /* 0x040fe200078e0206 */
[----:B------:R-:W-:Y:S01]  /*0540*/  LEA.HI.X.SX32 R11, R7, R26, 0x1, P0 ;  /* 0x0000001a070b7211 */ /* 0x000fe200000f0eff */
[----:B------:R-:W-:Y:S02]  /*0550*/  BAR.SYNC.DEFER_BLOCKING 0x0 ;  /* 0x0000000000007b1d */ /* 0x000fe40000010000 */
[----:B------:R-:W-:Y:S01]  /*0560*/  IMAD R19, R28, 0x4, R17 ;  /* 0x000000041c137824 */ /* 0x000fe200078e0211 */
[----:B------:R-:W-:-:S02]  /*0570*/  LEA R14, P0, R6, R24, 0x1 ;  /* 0x00000018060e7211 */ /* 0x000fc400078008ff */
[-C--:B------:R-:W-:Y:S02]  /*0580*/  LEA.HI.X.SX32 R13, R4, R26.reuse, 0x1, P2 ;  /* 0x0000001a040d7211 */ /* 0x080fe400010f0eff */
[----:B------:R-:W-:Y:S02]  /*0590*/  LEA R21, R28, R19, 0x2 ;  /* 0x000000131c157211 */ /* 0x000fe400078e10ff */
[----:B------:R-:W-:Y:S02]  /*05a0*/  LEA.HI.X.SX32 R15, R6, R26, 0x1, P0 ;  /* 0x0000001a060f7211 */ /* 0x000fe400000f0eff */
[----:B------:R-:W-:Y:S01]  /*05b0*/  LEA R16, P0, R17, R24, 0x1 ;  /* 0x0000001811107211 */ /* 0x000fe200078008ff */
[----:B------:R-:W-:-:S03]  /*05c0*/  IMAD R22, R28, 0x4, R21 ;  /* 0x000000041c167824 */ /* 0x000fc600078e0215 */
[----:B------:R-:W-:Y:S02]  /*05d0*/  LEA.HI.X.SX32 R17, R17, R26, 0x1, P0 ;  /* 0x0000001a11117211 */ /* 0x000fe400000f0eff */
[----:B------:R-:W-:Y:S01]  /*05e0*/  LEA R18, P2, R21, R24, 0x1 ;  /* 0x0000001815127211 */ /* 0x000fe200078408ff */
[----:B------:R3:W5:Y:S04]  /*05f0*/  LDG.E.U16 R4, desc[UR30][R10.64] ;  /* 0x0000001e0a047981 */ /* 0x000768000c1e1500 */
[----:B------:R4:W5:Y:S04]  /*0600*/  LDG.E.U16 R5, desc[UR30][R8.64] ;  /* 0x0000001e08057981 */ /* 0x000968000c1e1500 */
[----:B------:R0:W5:Y:S01]  /*0610*/  LDG.E.U16 R6, desc[UR30][R14.64] ;  /* 0x0000001e0e067981 */ /* 0x000162000c1e1500 */
[----:B---3--:R-:W-:-:S03]  /*0620*/  IMAD R11, R28, 0x4, R22 ;  /* 0x000000041c0b7824 */ /* 0x008fc600078e0216 */
[----:B------:R3:W5:Y:S01]  /*0630*/  LDG.E.U16 R7, desc[UR30][R12.64] ;  /* 0x0000001e0c077981 */ /* 0x000762000c1e1500 */
[----:B----4-:R-:W-:-:S03]  /*0640*/  LEA R8, P0, R19, R24, 0x1 ;  /* 0x0000001813087211 */ /* 0x010fc600078008ff */
[----:B------:R4:W5:Y:S01]  /*0650*/  LDG.E.U16 R23, desc[UR30][R16.64] ;  /* 0x0000001e10177981 */ /* 0x000962000c1e1500 */
[----:B0-----:R-:W-:Y:S02]  /*0660*/  LEA R15, R28, R11, 0x2 ;  /* 0x0000000b1c0f7211 */ /* 0x001fe400078e10ff */
[----:B------:R-:W-:Y:S02]  /*0670*/  LEA.HI.X.SX32 R9, R19, R26, 0x1, P0 ;  /* 0x0000001a13097211 */ /* 0x000fe400000f0eff */
[----:B---3--:R-:W-:Y:S02]  /*0680*/  LEA R12, P0, R22, R24, 0x1 ;  /* 0x00000018160c7211 */ /* 0x008fe400078008ff */
[-C--:B------:R-:W-:Y:S01]  /*0690*/  LEA.HI.X.SX32 R19, R21, R26.reuse, 0x1, P2 ;  /* 0x0000001a15137211 */ /* 0x080fe200010f0eff */
[----:B------:R-:W-:Y:S01]  /*06a0*/  IMAD R21, R28, 0x4, R15 ;  /* 0x000000041c157824 */ /* 0x000fe200078e020f */
[----:B------:R-:W-:Y:S01]  /*06b0*/  LEA.HI.X.SX32 R13, R22, R26, 0x1, P0 ;  /* 0x0000001a160d7211 */ /* 0x000fe200000f0eff */
[----:B------:R-:W5:Y:S01]  /*06c0*/  LDG.E.U16 R30, desc[UR30][R8.64] ;  /* 0x0000001e081e7981 */ /* 0x000f62000c1e1500 */
[----:B------:R-:W-:Y:S01]  /*06d0*/  LEA R10, P0, R11, R24, 0x1 ;  /* 0x000000180b0a7211 */ /* 0x000fe200078008ff */
[----:B------:R-:W-:-:S02]  /*06e0*/  IMAD R22, R28, 0x4, R21 ;  /* 0x000000041c167824 */ /* 0x000fc400078e0215 */
[----:B------:R0:W5:Y:S01]  /*06f0*/  LDG.E.U16 R25, desc[UR30][R18.64] ;  /* 0x0000001e12197981 */ /* 0x000162000c1e1500 */
[----:B------:R-:W-:Y:S02]  /*0700*/  LEA.HI.X.SX32 R11, R11, R26, 0x1, P0 ;  /* 0x0000001a0b0b7211 */ /* 0x000fe400000f0eff */
[-C--:B------:R-:W-:Y:S01]  /*0710*/  LEA R14, P0, R15, R24.reuse, 0x1 ;  /* 0x000000180f0e7211 */ /* 0x080fe200078008ff */
[----:B------:R3:W5:Y:S01]  /*0720*/  LDG.E.U16 R32, desc[UR30][R12.64] ;  /* 0x0000001e0c207981 */ /* 0x000762000c1e1500 */
[----:B----4-:R-:W-:Y:S02]  /*0730*/  LEA R16, P2, R21, R24, 0x1 ;  /* 0x0000001815107211 */ /* 0x010fe400078408ff */
[----:B------:R-:W-:Y:S01]  /*0740*/  LEA.HI.X.SX32 R15, R15, R26, 0x1, P0 ;  /* 0x0000001a0f0f7211 */ /* 0x000fe200000f0eff */
[----:B------:R4:W5:Y:S01]  /*0750*/  LDG.E.U16 R29, desc[UR30][R10.64] ;  /* 0x0000001e0a1d7981 */ /* 0x000962000c1e1500 */
[----:B0-----:R-:W-:Y:S02]  /*0760*/  LEA R18, R28, R22, 0x2 ;  /* 0x000000161c127211 */ /* 0x001fe400078e10ff */
[----:B------:R-:W-:Y:S01]  /*0770*/  LEA R8, P0, R22, R24, 0x1 ;  /* 0x0000001816087211 */ /* 0x000fe200078008ff */
[----:B------:R0:W5:Y:S02]  /*0780*/  LDG.E.U16 R34, desc[UR30][R14.64] ;  /* 0x0000001e0e227981 */ /* 0x000164000c1e1500 */
[----:B------:R-:W-:Y:S01]  /*0790*/  IMAD R19, R28, 0x4, R18 ;  /* 0x000000041c137824 */ /* 0x000fe200078e0212 */
[----:B------:R-:W-:-:S02]  /*07a0*/  LEA.HI.X.SX32 R9, R22, R26, 0x1, P0 ;  /* 0x0000001a16097211 */ /* 0x000fc400000f0eff */
[----:B------:R-:W-:Y:S01]  /*07b0*/  LEA.HI.X.SX32 R17, R21, R26, 0x1, P2 ;  /* 0x0000001a15117211 */ /* 0x000fe200010f0eff */
[----:B------:R-:W-:Y:S01]  /*07c0*/  IMAD R21, R28, 0x4, R19 ;  /* 0x000000041c157824 */ /* 0x000fe200078e0213 */
[C---:B---3--:R-:W-:Y:S01]  /*07d0*/  LEA R12, P0, R18.reuse, R24, 0x1 ;  /* 0x00000018120c7211 */ /* 0x048fe200078008ff */
[----:B------:R-:W5:Y:S03]  /*07e0*/  LDG.E.U16 R36, desc[UR30][R8.64] ;  /* 0x0000001e08247981 */ /* 0x000f66000c1e1500 */
[----:B------:R-:W-:Y:S01]  /*07f0*/  LEA.HI.X.SX32 R13, R18, R26, 0x1, P0 ;  /* 0x0000001a120d7211 */ /* 0x000fe200000f0eff */
[----:B------:R1:W5:Y:S01]  /*0800*/  LDG.E.U16 R17, desc[UR30][R16.64] ;  /* 0x0000001e10117981 */ /* 0x000362000c1e1500 */
[----:B----4-:R-:W-:Y:S02]  /*0810*/  LEA R10, P0, R19, R24, 0x1 ;  /* 0x00000018130a7211 */ /* 0x010fe400078008ff */
[----:B------:R-:W-:-:S02]  /*0820*/  LEA R22, R28, R21, 0x2 ;  /* 0x000000151c167211 */ /* 0x000fc400078e10ff */
[----:B------:R-:W-:Y:S01]  /*0830*/  LEA.HI.X.SX32 R11, R19, R26, 0x1, P0 ;  /* 0x0000001a130b7211 */ /* 0x000fe200000f0eff */
[----:B------:R3:W5:Y:S01]  /*0840*/  LDG.E.U16 R13, desc[UR30][R12.64] ;  /* 0x0000001e0c0d7981 */ /* 0x000762000c1e1500 */
[CC--:B------:R-:W-:Y:S02]  /*0850*/  LEA R18, P2, R21.reuse, R24.reuse, 0x1 ;  /* 0x0000001815127211 */ /* 0x0c0fe400078408ff */
[----:B0-----:R-:W-:Y:S01]  /*0860*/  LEA R14, P0, R22, R24, 0x1 ;  /* 0x00000018160e7211 */ /* 0x001fe200078008ff */
[----:B-1----:R-:W-:Y:S01]  /*0870*/  IMAD R16, R20, R69, RZ ;  /* 0x0000004514107224 */ /* 0x002fe200078e02ff */
[-C--:B------:R-:W-:Y:S01]  /*0880*/  LEA.HI.X.SX32 R19, R21, R26.reuse, 0x1, P2 ;  /* 0x0000001a15137211 */ /* 0x080fe200010f0eff */
[----:B------:R-:W-:Y:S01]  /*0890*/  IMAD R8, R3, UR4, RZ ;  /* 0x0000000403087c24 */ /* 0x000fe2000f8e02ff */
[----:B------:R-:W-:Y:S01]  /*08a0*/  LEA.HI.X.SX32 R15, R22, R26, 0x1, P0 ;  /* 0x0000001a160f7211 */ /* 0x000fe200000f0eff */
[----:B------:R-:W-:Y:S01]  /*08b0*/  IMAD R68, R68, UR10, RZ ;  /* 0x0000000a44447c24 */ /* 0x000fe2000f8e02ff */
[----:B------:R-:W0:Y:S01]  /*08c0*/  LDC.64 R26, c[0x0][0x388] ;  /* 0x0000e200ff1a7b82 */ /* 0x000e220000000a00 */
[C---:B------:R-:W-:Y:S01]  /*08d0*/  IMAD R22, R69.reuse, 0x4, R16 ;  /* 0x0000000445167824 */ /* 0x040fe200078e0210 */
[----:B------:R-:W-:Y:S01]  /*08e0*/  SHF.R.U32.HI R9, RZ, 0x5, R0 ;  /* 0x00000005ff097819 */ /* 0x000fe20000011600 */
[----:B------:R1:W5:Y:S02]  /*08f0*/  LDG.E.U16 R40, desc[UR30][R14.64] ;  /* 0x0000001e0e287981 */ /* 0x000364000c1e1500 */
[----:B------:R-:W-:-:S02]  /*0900*/  IMAD R24, R69, 0x4, R22 ;  /* 0x0000000445187824 */ /* 0x000fc400078e0216 */
[----:B------:R4:W5:Y:S03]  /*0910*/  LDG.E.U16 R38, desc[UR30][R10.64] ;  /* 0x0000001e0a267981 */ /* 0x000966000c1e1500 */
[----:B---3--:R-:W-:Y:S01]  /*0920*/  LEA R12, R69, R24, 0x2 ;  /* 0x00000018450c7211 */ /* 0x008fe200078e10ff */
[----:B------:R3:W5:Y:S01]  /*0930*/  LDG.E.U16 R19, desc[UR30][R18.64] ;  /* 0x0000001e12137981 */ /* 0x000762000c1e1500 */
[----:B------:R-:W-:-:S03]  /*0940*/  R2UR UR18, R9 ;  /* 0x00000000091272ca */ /* 0x000fc600000e0000 */
[----:B-1----:R-:W-:Y:S01]  /*0950*/  IMAD R14, R69, 0x4, R12 ;  /* 0x00000004450e7824 */ /* 0x002fe200078e020c */
[----:B------:R-:W-:Y:S01]  /*0960*/  SHF.L.U32 R9, R68, 0x1, RZ ;  /* 0x0000000144097819 */ /* 0x000fe200000006ff */
[C---:B----4-:R-:W-:Y:S02]  /*0970*/  IMAD.SHL.U32 R10, R8.reuse, 0x2, RZ ;  /* 0x00000002080a7824 */ /* 0x050fe400078e00ff */
[----:B------:R-:W-:Y:S01]  /*0980*/  IMAD.HI R11, R8, 0x2, RZ ;  /* 0x00000002080b7827 */ /* 0x000fe200078e02ff */
[----:B------:R-:W-:-:S03]  /*0990*/  LOP3.LUT R8, R0, 0xc0, RZ, 0xc0, !PT ;  /* 0x000000c000087812 */ /* 0x000fc600078ec0ff */
[----:B---3--:R-:W-:Y:S01]  /*09a0*/  IMAD R18, R69, 0x4, R14 ;  /* 0x0000000445127824 */ /* 0x008fe200078e020e */
[----:B0-----:R-:W-:Y:S01]  /*09b0*/  IADD3 R57, P0, P2, R10, R26, R9 ;  /* 0x0000001a0a397210 */ /* 0x001fe20007a1e009 */
[----:B------:R-:W-:Y:S01]  /*09c0*/  IMAD.HI R68, R68, 0x2, RZ ;  /* 0x0000000244447827 */ /* 0x000fe200078e02ff */
[----:B------:R-:W-:-:S03]  /*09d0*/  SHF.R.U32.HI R28, RZ, 0x2, R8 ;  /* 0x00000002ff1c7819 */ /* 0x000fc60000011608 */
[----:B------:R-:W-:Y:S01]  /*09e0*/  IMAD R10, R69, 0x4, R18 ;  /* 0x00000004450a7824 */ /* 0x000fe200078e0212 */
[----:B------:R-:W-:-:S03]  /*09f0*/  IADD3.X R11, PT, PT, R11, R27, R68, P0, P2 ;  /* 0x0000001b0b0b7210 */ /* 0x000fc600007e4444 */
[----:B------:R-:W-:Y:S01]  /*0a00*/  IMAD R8, R69, 0x4, R10 ;  /* 0x0000000445087824 */ /* 0x000fe200078e020a */
[----:B------:R-:W-:-:S03]  /*0a10*/  LEA R94, P0, R16, R57, 0x1 ;  /* 0x00000039105e7211 */ /* 0x000fc600078008ff */
[C---:B------:R-:W-:Y:S01]  /*0a20*/  IMAD R26, R69.reuse, 0x4, R8 ;  /* 0x00000004451a7824 */ /* 0x040fe200078e0208 */
[----:B------:R-:W-:Y:S02]  /*0a30*/  LEA.HI.X.SX32 R95, R16, R11, 0x1, P0 ;  /* 0x0000000b105f7211 */ /* 0x000fe400000f0eff */
[C---:B------:R-:W-:Y:S02]  /*0a40*/  LEA R92, P2, R22.reuse, R57, 0x1 ;  /* 0x00000039165c7211 */ /* 0x040fe400078408ff */
[C---:B------:R-:W-:Y:S02]  /*0a50*/  LEA R16, R69.reuse, R26, 0x2 ;  /* 0x0000001a45107211 */ /* 0x040fe400078e10ff */
[----:B------:R-:W-:Y:S02]  /*0a60*/  LEA.HI.X.SX32 R93, R22, R11, 0x1, P2 ;  /* 0x0000000b165d7211 */ /* 0x000fe400010f0eff */
[-C--:B------:R-:W-:Y:S01]  /*0a70*/  LEA R88, P0, R12, R57.reuse, 0x1 ;  /* 0x000000390c587211 */ /* 0x080fe200078008ff */
[----:B------:R-:W-:Y:S01]  /*0a80*/  IMAD R22, R69, 0x4, R16 ;  /* 0x0000000445167824 */ /* 0x000fe200078e0210 */
[----:B------:R-:W-:-:S02]  /*0a90*/  LEA R86, P2, R14, R57, 0x1 ;  /* 0x000000390e567211 */ /* 0x000fc400078408ff */
[----:B------:R-:W-:Y:S01]  /*0aa0*/  LEA.HI.X.SX32 R89, R12, R11, 0x1, P0 ;  /* 0x0000000b0c597211 */ /* 0x000fe200000f0eff */
[C---:B------:R-:W-:Y:S01]  /*0ab0*/  IMAD R12, R69.reuse, 0x4, R22 ;  /* 0x00000004450c7824 */ /* 0x040fe200078e0216 */
[----:B------:R-:W-:Y:S02]  /*0ac0*/  LEA R90, P3, R24, R57, 0x1 ;  /* 0x00000039185a7211 */ /* 0x000fe400078608ff */
[----:B------:R-:W-:Y:S02]  /*0ad0*/  LEA.HI.X.SX32 R87, R14, R11, 0x1, P2 ;  /* 0x0000000b0e577211 */ /* 0x000fe400010f0eff */
[----:B------:R-:W-:Y:S02]  /*0ae0*/  LEA R74, P2, R8, R57, 0x1 ;  /* 0x00000039084a7211 */ /* 0x000fe400078408ff */
[----:B------:R-:W-:Y:S02]  /*0af0*/  LEA R14, R69, R12, 0x2 ;  /* 0x0000000c450e7211 */ /* 0x000fe400078e10ff */
[----:B------:R-:W-:-:S02]  /*0b00*/  LEA.HI.X.SX32 R91, R24, R11, 0x1, P3 ;  /* 0x0000000b185b7211 */ /* 0x000fc400018f0eff */
[-C--:B------:R-:W-:Y:S02]  /*0b10*/  LEA R78, P3, R18, R57.reuse, 0x1 ;  /* 0x00000039124e7211 */ /* 0x080fe400078608ff */
[----:B------:R-:W-:Y:S02]  /*0b20*/  LEA R76, P0, R10, R57, 0x1 ;  /* 0x000000390a4c7211 */ /* 0x000fe400078008ff */
[-C--:B------:R-:W-:Y:S01]  /*0b30*/  LEA.HI.X.SX32 R75, R8, R11.reuse, 0x1, P2 ;  /* 0x0000000b084b7211 */ /* 0x080fe200010f0eff */
[C---:B------:R-:W-:Y:S01]  /*0b40*/  IMAD R8, R69.reuse, 0x4, R14 ;  /* 0x0000000445087824 */ /* 0x040fe200078e020e */
[----:B------:R-:W-:Y:S02]  /*0b50*/  LEA.HI.X.SX32 R79, R18, R11, 0x1, P3 ;  /* 0x0000000b124f7211 */ /* 0x000fe400018f0eff */
[----:B------:R-:W-:Y:S02]  /*0b60*/  LEA R72, P3, R26, R57, 0x1 ;  /* 0x000000391a487211 */ /* 0x000fe400078608ff */
[-C--:B------:R-:W-:Y:S01]  /*0b70*/  LEA.HI.X.SX32 R77, R10, R11.reuse, 0x1, P0 ;  /* 0x0000000b0a4d7211 */ /* 0x080fe200000f0eff */
[----:B------:R-:W-:Y:S01]  /*0b80*/  IMAD R10, R69, 0x4, R8 ;  /* 0x00000004450a7824 */ /* 0x000fe200078e0208 */
[----:B------:R-:W-:-:S02]  /*0b90*/  LEA.HI.X.SX32 R73, R26, R11, 0x1, P3 ;  /* 0x0000000b1a497211 */ /* 0x000fc400018f0eff */
[-C--:B------:R-:W-:Y:S02]  /*0ba0*/  LEA R70, P0, R16, R57.reuse, 0x1 ;  /* 0x0000003910467211 */ /* 0x080fe400078008ff */
[-C--:B------:R-:W-:Y:S02]  /*0bb0*/  LEA R66, P2, R22, R57.reuse, 0x1 ;  /* 0x0000003916427211 */ /* 0x080fe400078408ff */
[----:B------:R-:W-:Y:S02]  /*0bc0*/  LEA R64, P3, R12, R57, 0x1 ;  /* 0x000000390c407211 */ /* 0x000fe400078608ff */
[----:B------:R-:W-:Y:S02]  /*0bd0*/  LEA R9, R69, R10, 0x2 ;  /* 0x0000000a45097211 */ /* 0x000fe400078e10ff */
[-C--:B------:R-:W-:Y:S02]  /*0be0*/  LEA.HI.X.SX32 R71, R16, R11.reuse, 0x1, P0 ;  /* 0x0000000b10477211 */ /* 0x080fe400000f0eff */
[----:B------:R-:W-:-:S02]  /*0bf0*/  LEA.HI.X.SX32 R67, R22, R11, 0x1, P2 ;  /* 0x0000000b16437211 */ /* 0x000fc400010f0eff */
[----:B------:R-:W-:Y:S02]  /*0c00*/  LEA.HI.X.SX32 R65, R12, R11, 0x1, P3 ;  /* 0x0000000b0c417211 */ /* 0x000fe400018f0eff */
[----:B------:R-:W-:Y:S02]  /*0c10*/  SHF.L.U32 R21, R0, 0x1, RZ ;  /* 0x0000000100157819 */ /* 0x000fe400000006ff */
[-C--:B------:R-:W-:Y:S02]  /*0c20*/  LEA R62, P0, R14, R57.reuse, 0x1 ;  /* 0x000000390e3e7211 */ /* 0x080fe400078008ff */
[-C--:B------:R-:W-:Y:S02]  /*0c30*/  LEA R60, P2, R8, R57.reuse, 0x1 ;  /* 0x00000039083c7211 */ /* 0x080fe400078408ff */
[-C--:B------:R-:W-:Y:S02]  /*0c40*/  LEA R58, P3, R10, R57.reuse, 0x1 ;  /* 0x000000390a3a7211 */ /* 0x080fe400078608ff */
[----:B------:R-:W-:-:S02]  /*0c50*/  LEA R56, P4, R9, R57, 0x1 ;  /* 0x0000003909387211 */ /* 0x000fc400078808ff */
[----:B--2---:R-:W-:Y:S02]  /*0c60*/  R2UR UR12, R31 ;  /* 0x000000001f0c72ca */ /* 0x004fe400000e0000 */
[-C--:B------:R-:W-:Y:S02]  /*0c70*/  LEA.HI.X.SX32 R63, R14, R11.reuse, 0x1, P0 ;  /* 0x0000000b0e3f7211 */ /* 0x080fe400000f0eff */
[-C--:B------:R-:W-:Y:S02]  /*0c80*/  LEA.HI.X.SX32 R61, R8, R11.reuse, 0x1, P2 ;  /* 0x0000000b083d7211 */ /* 0x080fe400010f0eff */
[-C--:B------:R-:W-:Y:S02]  /*0c90*/  LEA.HI.X.SX32 R59, R10, R11.reuse, 0x1, P3 ;  /* 0x0000000b0a3b7211 */ /* 0x080fe400018f0eff */
[----:B------:R-:W-:Y:S02]  /*0ca0*/  LEA.HI.X.SX32 R57, R9, R11, 0x1, P4 ;  /* 0x0000000b09397211 */ /* 0x000fe400020f0eff */
[----:B------:R-:W-:Y:S01]  /*0cb0*/  LOP3.LUT R28, R28, 0x1fe, R21, 0x78, !PT ;  /* 0x000001fe1c1c7812 */ /* 0x000fe200078e7815 */
[----:B------:R-:W-:Y:S06]  /*0cc0*/  @P1 BRA `(.L_x_5) ;  /* 0x0000000000181947 */ /* 0x000fec0003800000 */
[----:B------:R-:W-:Y:S01]  /*0cd0*/  ELECT P0, URZ, PT ;  /* 0x0000000000ff782f */ /* 0x000fe20003800000 */
[----:B------:R-:W-:Y:S01]  /*0ce0*/  IMAD.MOV.U32 R8, RZ, RZ, 0x1 ;  /* 0x00000001ff087424 */ /* 0x000fe200078e00ff */
[----:B------:R-:W-:Y:S01]  /*0cf0*/  UMOV UR4, 0x40 ;  /* 0x0000004000047882 */ /* 0x000fe20000000000 */
[----:B------:R-:W-:Y:S01]  /*0d00*/  UVIRTCOUNT.DEALLOC.SMPOOL 0x80 ;  /* 0x000000800000784c */ /* 0x000fe20000000000 */
[----:B------:R-:W-:-:S09]  /*0d10*/  ULEA UR4, UR6, UR4, 0x18 ;  /* 0x0000000406047291 */ /* 0x000fd2000f8ec0ff */
[----:B------:R0:W-:Y:S03]  /*0d20*/  @P0 STS.U8 [UR4], R8 ;  /* 0x00000008ff000988 */ /* 0x0001e60008000004 */
.L_x_5:
[----:B------:R-:W-:Y:S01]  /*0d30*/  USHF.L.U32 UR4, UR18, 0x15, URZ ;  /* 0x0000001512047899 */ /* 0x000fe200080006ff */
[----:B------:R-:W-:Y:S01]  /*0d40*/  LOP3.LUT R27, R28, 0x40, RZ, 0x3c, !PT ;  /* 0x000000401c1b7812 */ /* 0x000fe200078e3cff */
[----:B------:R-:W-:Y:S01]  /*0d50*/  ULOP3.LUT UR22, UR18, 0x4, URZ, 0xc0, !UPT ;  /* 0x0000000412167892 */ /* 0x000fe2000f8ec0ff */
[----:B------:R-:W-:Y:S01]  /*0d60*/  LOP3.LUT P2, RZ, R0, 0xff, RZ, 0xc0, !PT ;  /* 0x000000ff00ff7812 */ /* 0x000fe2000784c0ff */
[----:B------:R-:W-:Y:S01]  /*0d70*/  ULOP3.LUT UR7, UR4, 0x600000, URZ, 0xc0, !UPT ;  /* 0x0060000004077892 */ /* 0x000fe2000f8ec0ff */
[----:B-----5:R1:W-:Y:S01]  /*0d80*/  STS.U16 [R28+UR11], R5 ;  /* 0x000000051c007988 */ /* 0x0203e2000800040b */
[----:B------:R-:W-:Y:S01]  /*0d90*/  UMOV UR5, 0x1 ;  /* 0x0000000100057882 */ /* 0x000fe20000000000 */
[----:B------:R-:W-:Y:S01]  /*0da0*/  UIADD3 UR15, UPT, UPT, UR11, 0x8000, URZ ;  /* 0x000080000b0f7890 */ /* 0x000fe2000fffe0ff */
[----:B------:R-:W-:Y:S01]  /*0db0*/  PRMT R9, RZ, 0x7610, R9 ;  /* 0x00007610ff097816 */ /* 0x000fe20000000009 */
[----:B------:R-:W-:Y:S01]  /*0dc0*/  ULEA UR14, UR22, UR7, 0x3 ;  /* 0x00000007160e7291 */ /* 0x000fe2000f8e18ff */
[----:B------:R2:W-:Y:S01]  /*0dd0*/  STS.U16 [R28+UR11+0x400], R7 ;  /* 0x000400071c007988 */ /* 0x0005e2000800040b */
[----:B------:R-:W3:Y:S01]  /*0de0*/  LDCU UR21, c[0x0][0x3f0] ;  /* 0x00007e00ff1577ac */ /* 0x000ee20008000800 */
[----:B------:R-:W-:-:S02]  /*0df0*/  PRMT R11, RZ, 0x7610, R11 ;  /* 0x00007610ff0b7816 */ /* 0x000fc4000000000b */
[----:B------:R-:W-:Y:S01]  /*0e00*/  STS.U16 [R28+UR11+0x800], R23 ;  /* 0x000800171c007988 */ /* 0x000fe2000800040b */
[----:B------:R-:W-:Y:S01]  /*0e10*/  UIADD3 UR14, UPT, UPT, UR12, UR14, URZ ;  /* 0x0000000e0c0e7290 */ /* 0x000fe2000fffe0ff */
[----:B-1----:R-:W-:Y:S01]  /*0e20*/  PRMT R5, RZ, 0x7610, R5 ;  /* 0x00007610ff057816 */ /* 0x002fe20000000005 */
[----:B------:R-:W-:Y:S01]  /*0e30*/  VOTEU.ALL UP0, P2 ;  /* 0x0000000000ff7886 */ /* 0x000fe20001000000 */
[----:B------:R-:W-:Y:S01]  /*0e40*/  STS.U16 [R28+UR11+0xc00], R25 ;  /* 0x000c00191c007988 */ /* 0x000fe2000800040b */
[----:B------:R-:W-:Y:S01]  /*0e50*/  VOTEU.ALL UP1, P2 ;  /* 0x0000000000ff7886 */ /* 0x000fe20001020000 */
[----:B--2---:R-:W-:Y:S02]  /*0e60*/  PRMT R7, RZ, 0x7610, R7 ;  /* 0x00007610ff077816 */ /* 0x004fe40000000007 */
[----:B------:R-:W-:Y:S01]  /*0e70*/  STS.U16 [R28+UR11+0x1000], R29 ;  /* 0x0010001d1c007988 */ /* 0x000fe2000800040b */
[----:B------:R-:W-:-:S04]  /*0e80*/  @!UP0 UIADD3 UR8, UPT, UPT, -UR5, 0x100000, URZ ;  /* 0x0010000005088890 */ /* 0x000fc8000fffe1ff */
[----:B------:R-:W-:Y:S02]  /*0e90*/  @!UP0 USHF.L.U32 UR9, UR8, 0xb, URZ ;  /* 0x0000000b08098899 */ /* 0x000fe400080006ff */
[----:B------:R-:W-:Y:S01]  /*0ea0*/  @!UP0 USHF.L.U32 UR8, UR8, 0x1, URZ ;  /* 0x0000000108088899 */ /* 0x000fe200080006ff */
[----:B------:R-:W-:Y:S01]  /*0eb0*/  PRMT R15, RZ, 0x7610, R15 ;  /* 0x00007610ff0f7816 */ /* 0x000fe2000000000f */
[----:B------:R1:W-:Y:S01]  /*0ec0*/  STS.U16 [R28+UR11+0x1400], R17 ;  /* 0x001400111c007988 */ /* 0x0003e2000800040b */
[----:B0-----:R-:W-:Y:S02]  /*0ed0*/  PRMT R8, RZ, 0x7610, R8 ;  /* 0x00007610ff087816 */ /* 0x001fe40000000008 */
[----:B---3--:R-:W-:Y:S01]  /*0ee0*/  ISETP.LT.AND P3, PT, RZ, UR21, PT ;  /* 0x00000015ff007c0c */ /* 0x008fe2000bf61270 */
[----:B------:R0:W-:Y:S01]  /*0ef0*/  STS.U16 [R28+UR11+0x1800], R13 ;  /* 0x0018000d1c007988 */ /* 0x0001e2000800040b */
[----:B------:R-:W-:Y:S02]  /*0f00*/  PRMT R10, RZ, 0x7610, R10 ;  /* 0x00007610ff0a7816 */ /* 0x000fe4000000000a */
[----:B------:R-:W-:Y:S01]  /*0f10*/  PRMT R12, RZ, 0x7610, R12 ;  /* 0x00007610ff0c7816 */ /* 0x000fe2000000000c */
[----:B------:R2:W-:Y:S01]  /*0f20*/  STS.U16 [R28+UR11+0x1c00], R19 ;  /* 0x001c00131c007988 */ /* 0x0005e2000800040b */
[----:B------:R-:W-:-:S02]  /*0f30*/  PRMT R14, RZ, 0x7610, R14 ;  /* 0x00007610ff0e7816 */ /* 0x000fc4000000000e */
[----:B-1----:R-:W-:Y:S01]  /*0f40*/  PRMT R17, RZ, 0x7610, R17 ;  /* 0x00007610ff117816 */ /* 0x002fe20000000011 */
[----:B------:R1:W-:Y:S01]  /*0f50*/  STS.U16 [R27+UR11+0x200], R4 ;  /* 0x000200041b007988 */ /* 0x0003e2000800040b */
[----:B------:R-:W-:Y:S02]  /*0f60*/  PRMT R16, RZ, 0x7610, R16 ;  /* 0x00007610ff107816 */ /* 0x000fe40000000010 */
[----:B0-----:R-:W-:Y:S01]  /*0f70*/  PRMT R13, RZ, 0x7610, R13 ;  /* 0x00007610ff0d7816 */ /* 0x001fe2000000000d */
[----:B------:R0:W-:Y:S01]  /*0f80*/  STS.U16 [R27+UR11+0x600], R6 ;  /* 0x000600061b007988 */ /* 0x0001e2000800040b */
[----:B------:R-:W-:Y:S02]  /*0f90*/  PRMT R18, RZ, 0x7610, R18 ;  /* 0x00007610ff127816 */ /* 0x000fe40000000012 */
[----:B--2---:R-:W-:Y:S01]  /*0fa0*/  PRMT R19, RZ, 0x7610, R19 ;  /* 0x00007610ff137816 */ /* 0x004fe20000000013 */
[----:B------:R2:W-:Y:S01]  /*0fb0*/  STS.U16 [R27+UR11+0xa00], R30 ;  /* 0x000a001e1b007988 */ /* 0x0005e2000800040b */
[----:B-1----:R-:W-:-:S03]  /*0fc0*/  PRMT R4, RZ, 0x7610, R4 ;  /* 0x00007610ff047816 */ /* 0x002fc60000000004 */
[----:B------:R2:W-:Y:S01]  /*0fd0*/  STS.U16 [R27+UR11+0xe00], R32 ;  /* 0x000e00201b007988 */ /* 0x0005e2000800040b */
[----:B0-----:R-:W-:-:S03]  /*0fe0*/  PRMT R6, RZ, 0x7610, R6 ;  /* 0x00007610ff067816 */ /* 0x001fc60000000006 */
[----:B------:R2:W-:Y:S04]  /*0ff0*/  STS.U16 [R27+UR11+0x1200], R34 ;  /* 0x001200221b007988 */ /* 0x0005e8000800040b */
[----:B------:R2:W-:Y:S04]  /*1000*/  STS.U16 [R27+UR11+0x1600], R36 ;  /* 0x001600241b007988 */ /* 0x0005e8000800040b */
[----:B------:R2:W-:Y:S04]  /*1010*/  STS.U16 [R27+UR11+0x1a00], R38 ;  /* 0x001a00261b007988 */ /* 0x0005e8000800040b */
[----:B------:R2:W-:Y:S01]  /*1020*/  STS.U16 [R27+UR11+0x1e00], R40 ;  /* 0x001e00281b007988 */ /* 0x0005e2000800040b */
[----:B------:R-:W-:Y:S01]  /*1030*/  STTM.16dp32bit_t0_t15.x16 tmem[UR14], RZ ;  /* 0x000000ff000079ed */ /* 0x000fe20008a0000e */
[----:B------:R-:W-:Y:S01]  /*1040*/  STTM.16dp32bit_t16_t31.x16 tmem[UR14+0x10], RZ ;  /* 0x000010ff000079ed */ /* 0x000fe20008a2000e */
[----:B------:R-:W0:Y:S02]  /*1050*/  FENCE.VIEW.ASYNC.T ;  /* 0x00000000000073c6 */ /* 0x000e240000000200 */
[----:B0-----:R-:W-:Y:S06]  /*1060*/  BAR.SYNC.DEFER_BLOCKING 0x0 ;  /* 0x0000000000007b1d */ /* 0x001fec0000010000 */
[----:B------:R-:W0:Y:S02]  /*1070*/  FENCE.VIEW.ASYNC.S ;  /* 0x00000000000073c6 */ /* 0x000e240000000000 */
[----:B0-----:R0:W1:Y:S02]  /*1080*/  @!UP1 SYNCS.EXCH.64 URZ, [UR15], UR8 ;  /* 0x000000080fff95b2 */ /* 0x0010640008000100 */
[----:B-1----:R-:W-:Y:S06]  /*1090*/  BAR.SYNC.DEFER_BLOCKING 0x0 ;  /* 0x0000000000007b1d */ /* 0x002fec0000010000 */
[----:B------:R-:W3:Y:S04]  /*10a0*/  @P3 LDG.E.U16 R5, desc[UR30][R94.64] ;  /* 0x0000001e5e053981 */ /* 0x000ee8000c1e1500 */
[----:B------:R-:W4:Y:S04]  /*10b0*/  @P3 LDG.E.U16 R7, desc[UR30][R90.64] ;  /* 0x0000001e5a073981 */ /* 0x000f28000c1e1500 */
[----:B------:R-:W2:Y:S04]  /*10c0*/  @P3 LDG.E.U16 R9, desc[UR30][R86.64] ;  /* 0x0000001e56093981 */ /* 0x000ea8000c1e1500 */
        /* <DEDUP_REMOVED lines=12> */
[----:B------:R-:W2:Y:S01]  /*1190*/  @P3 LDG.E.U16 R18, desc[UR30][R56.64] ;  /* 0x0000001e38123981 */ /* 0x000ea2000c1e1500 */
[----:B0-----:R-:W-:-:S04]  /*11a0*/  @!UP0 UIADD3 UR8, UPT, UPT, -UR5, 0x100000, URZ ;  /* 0x0010000005088890 */ /* 0x001fc8000fffe1ff */
[----:B------:R-:W-:Y:S02]  /*11b0*/  @!UP0 USHF.L.U32 UR9, UR8, 0xb, URZ ;  /* 0x0000000b08098899 */ /* 0x000fe400080006ff */
[----:B------:R-:W-:Y:S01]  /*11c0*/  @!UP0 USHF.L.U32 UR8, UR8, 0x1, URZ ;  /* 0x0000000108088899 */ /* 0x000fe200080006ff */
[----:B------:R-:W-:Y:S01]  /*11d0*/  VOTEU.ALL UP1, P2 ;  /* 0x0000000000ff7886 */ /* 0x000fe20001020000 */
[----:B------:R-:W-:-:S04]  /*11e0*/  @!UP0 UIADD3 UR4, UPT, UPT, -UR5, 0x100000, URZ ;  /* 0x0010000005048890 */ /* 0x000fc8000fffe1ff */
[----:B------:R-:W-:Y:S02]  /*11f0*/  @!UP0 USHF.L.U32 UR5, UR4, 0xb, URZ ;  /* 0x0000000b04058899 */ /* 0x000fe400080006ff */
[----:B------:R-:W-:Y:S02]  /*1200*/  @!UP0 USHF.L.U32 UR4, UR4, 0x1, URZ ;  /* 0x0000000104048899 */ /* 0x000fe400080006ff */
[----:B------:R-:W-:Y:S01]  /*1210*/  UIADD3 UR6, UPT, UPT, UR11, 0x4000, URZ ;  /* 0x000040000b067890 */ /* 0x000fe2000fffe0ff */
[----:B------:R-:W-:Y:S01]  /*1220*/  ISETP.EQ.U32.AND P4, PT, RZ, UR18, P3 ;  /* 0x00000012ff007c0c */ /* 0x000fe20009f82070 */
[----:B------:R-:W-:Y:S01]  /*1230*/  UIADD3 UR13, UPT, UPT, UR12, 0x100000, URZ ;  /* 0x001000000c0d7890 */ /* 0x000fe2000fffe0ff */
[----:B------:R0:W1:Y:S01]  /*1240*/  @!UP1 SYNCS.EXCH.64 URZ, [UR11+0x8008], UR8 ;  /* 0x008008080bff95b2 */ /* 0x0000620008000100 */
[----:B------:R-:W-:Y:S01]  /*1250*/  VOTEU.ALL UP1, P2 ;  /* 0x0000000000ff7886 */ /* 0x000fe20001020000 */
[----:B---3--:R0:W-:Y:S04]  /*1260*/  STS.U16 [R28+UR11+0x2000], R5 ;  /* 0x002000051c007988 */ /* 0x0081e8000800040b */
[----:B----4-:R0:W-:Y:S04]  /*1270*/  STS.U16 [R28+UR11+0x2400], R7 ;  /* 0x002400071c007988 */ /* 0x0101e8000800040b */
[----:B--2---:R0:W-:Y:S04]  /*1280*/  STS.U16 [R28+UR11+0x2800], R9 ;  /* 0x002800091c007988 */ /* 0x0041e8000800040b */
[----:B------:R0:W-:Y:S04]  /*1290*/  STS.U16 [R28+UR11+0x2c00], R11 ;  /* 0x002c000b1c007988 */ /* 0x0001e8000800040b */
        /* <DEDUP_REMOVED lines=11> */
[----:B------:R0:W-:Y:S01]  /*1350*/  STS.U16 [R27+UR11+0x3e00], R18 ;  /* 0x003e00121b007988 */ /* 0x0001e2000800040b */
[----:B-1----:R1:W-:Y:S06]  /*1360*/  MEMBAR.ALL.CTA ;  /* 0x0000000000007992 */ /* 0x0023ec0000008000 */
[----:B-1----:R-:W-:Y:S04]  /*1370*/  FENCE.VIEW.ASYNC.S ;  /* 0x00000000000073c6 */ /* 0x002fe80000000000 */
[----:B------:R-:W1:Y:S02]  /*1380*/  FENCE.VIEW.ASYNC.S ;  /* 0x00000000000073c6 */ /* 0x000e640000000000 */
[----:B-1----:R0:W1:Y:S02]  /*1390*/  @!UP1 SYNCS.EXCH.64 URZ, [UR11+0x4000], UR4 ;  /* 0x004000040bff95b2 */ /* 0x0020640008000100 */
[----:B-1----:R-:W-:Y:S06]  /*13a0*/  BAR.SYNC.DEFER_BLOCKING 0x0 ;  /* 0x0000000000007b1d */ /* 0x002fec0000010000 */
[----:B0-----:R-:W-:Y:S05]  /*13b0*/  @!P4 BRA `(.L_x_6) ;  /* 0x000000000084c947 */ /* 0x001fea0003800000 */
[----:B------:R-:W-:Y:S02]  /*13c0*/  UIADD3 UR4, UPT, UPT, UR11, 0x2000, URZ ;  /* 0x000020000b047890 */ /* 0x000fe4000fffe0ff */
[----:B------:R-:W-:Y:S02]  /*13d0*/  USHF.R.U32.HI UR8, URZ, 0x4, UR11 ;  /* 0x00000004ff087899 */ /* 0x000fe4000801160b */
[----:B------:R-:W-:Y:S02]  /*13e0*/  USHF.R.U32.HI UR4, URZ, 0x4, UR4 ;  /* 0x00000004ff047899 */ /* 0x000fe40008011604 */
[----:B------:R-:W-:Y:S02]  /*13f0*/  USGXT.U32 UR8, UR8, 0xe ;  /* 0x0000000e0808789a */ /* 0x000fe40008000000 */
[----:B------:R-:W-:Y:S02]  /*1400*/  USGXT.U32 UR16, UR4, 0xe ;  /* 0x0000000e0410789a */ /* 0x000fe40008000000 */
[----:B------:R-:W-:-:S02]  /*1410*/  UIADD3 UR36, UP1, UPT, UR8, 0x80, URZ ;  /* 0x0000008008247890 */ /* 0x000fc4000ff3e0ff */
[----:B------:R-:W-:Y:S01]  /*1420*/  UIADD3 UR34, UP2, UPT, UR16, 0x2, URZ ;  /* 0x0000000210227890 */ /* 0x000fe2000ff5e0ff */
[----:B------:R-:W-:Y:S01]  /*1430*/  UMOV UR4, URZ ;  /* 0x000000ff00047c82 */ /* 0x000fe20008000000 */
[----:B------:R-:W-:Y:S01]  /*1440*/  UMOV UR38, 0x0 ;  /* 0x0000000000267882 */ /* 0x000fe20000000000 */
[----:B------:R-:W-:Y:S02]  /*1450*/  UIADD3.X UR37, UPT, UPT, UR4, 0x40004040, URZ, UP1, !UPT ;  /* 0x4000404004257890 */ /* 0x000fe40008ffe4ff */
[----:B------:R-:W-:Y:S02]  /*1460*/  UIADD3.X UR35, UPT, UPT, UR4, 0x40004040, URZ, UP2, !UPT ;  /* 0x4000404004237890 */ /* 0x000fe400097fe4ff */
[----:B------:R-:W-:Y:S02]  /*1470*/  UIADD3.64 UR24, UPT, UPT, UR36, 0x80, URZ ;  /* 0x0000008024187897 */ /* 0x000fe4000fffe0ff */
[----:B------:R-:W-:Y:S02]  /*1480*/  UIADD3.64 UR26, UPT, UPT, UR34, 0x2, URZ ;  /* 0x00000002221a7897 */ /* 0x000fe4000fffe0ff */
[----:B------:R-:W-:-:S02]  /*1490*/  UIADD3.64 UR28, UPT, UPT, UR36, 0x100, URZ ;  /* 0x00000100241c7897 */ /* 0x000fc4000fffe0ff */
[----:B------:R-:W-:Y:S01]  /*14a0*/  UIADD3.64 UR32, UPT, UPT, UR34, 0x4, URZ ;  /* 0x0000000422207897 */ /* 0x000fe2000fffe0ff */
[----:B------:R-:W-:Y:S01]  /*14b0*/  UMOV UR39, 0x4108490 ;  /* 0x0410849000277882 */ /* 0x000fe20000000000 */
[----:B------:R-:W-:Y:S01]  /*14c0*/  UMOV UR9, 0x40004040 ;  /* 0x4000404000097882 */ /* 0x000fe20000000000 */
[----:B------:R-:W-:Y:S01]  /*14d0*/  UMOV UR17, 0x40004040 ;  /* 0x4000404000117882 */ /* 0x000fe20000000000 */
[----:B------:R-:W-:Y:S01]  /*14e0*/  UMOV UR40, 0x0 ;  /* 0x0000000000287882 */ /* 0x000fe20000000000 */
[----:B------:R-:W-:Y:S01]  /*14f0*/  UMOV UR41, 0x4108490 ;  /* 0x0410849000297882 */ /* 0x000fe20000000000 */
[----:B------:R-:W-:Y:S01]  /*1500*/  UMOV UR42, 0x0 ;  /* 0x00000000002a7882 */ /* 0x000fe20000000000 */
[----:B------:R-:W-:Y:S01]  /*1510*/  UMOV UR43, 0x4108490 ;  /* 0x04108490002b7882 */ /* 0x000fe20000000000 */
[----:B------:R-:W-:Y:S01]  /*1520*/  UMOV UR4, UR6 ;  /* 0x0000000600047c82 */ /* 0x000fe20008000000 */
[----:B------:R-:W-:Y:S01]  /*1530*/  UMOV UR5, URZ ;  /* 0x000000ff00057c82 */ /* 0x000fe20008000000 */
[----:B------:R0:W-:Y:S01]  /*1540*/  UTCHMMA gdesc[UR8], gdesc[UR16], tmem[UR13], tmem[UR38], idesc[UR39], !UPT ;  /* 0x00ff2610080075ea */ /* 0x0001e2000f80000d */
[----:B------:R-:W-:Y:S01]  /*1550*/  UMOV UR44, 0x0 ;  /* 0x00000000002c7882 */ /* 0x000fe20000000000 */
[----:B------:R-:W-:Y:S01]  /*1560*/  UMOV UR45, 0x4108490 ;  /* 0x04108490002d7882 */ /* 0x000fe20000000000 */
[----:B------:R0:W-:Y:S01]  /*1570*/  UTCHMMA gdesc[UR36], gdesc[UR34], tmem[UR13], tmem[UR40], idesc[UR41], UPT ;  /* 0x00ff2822240075ea */ /* 0x0001e2000b80000d */
[----:B------:R-:W-:Y:S01]  /*1580*/  UMOV UR4, UR4 ;  /* 0x0000000400047c82 */ /* 0x000fe20008000000 */
[----:B------:R0:W-:Y:S01]  /*1590*/  UTCHMMA gdesc[UR24], gdesc[UR26], tmem[UR13], tmem[UR42], idesc[UR43], UPT ;  /* 0x00ff2a1a180075ea */ /* 0x0001e2000b80000d */
[----:B------:R0:W-:Y:S01]  /*15a0*/  UTCHMMA gdesc[UR28], gdesc[UR32], tmem[UR13], tmem[UR44], idesc[UR45], UPT ;  /* 0x00ff2c201c0075ea */ /* 0x0001e2000b80000d */
[----:B------:R0:W-:Y:S01]  /*15b0*/  UTCBAR [UR4], URZ ;  /* 0x000000ff040073e9 */ /* 0x0001e200080000ff */
[----:B------:R-:W-:Y:S01]  /*15c0*/  NOP ;  /* 0x0000000000007918 */ /* 0x000fe20000000000 */
.L_x_6:
[----:B------:R-:W-:Y:S05]  /*15d0*/  @!P3 BRA `(.L_x_7) ;  /* 0x000000000008b947 */ /* 0x000fea0003800000 */
[----:B------:R-:W1:Y:S02]  /*15e0*/  SYNCS.PHASECHK.TRANS64.TRYWAIT P0, [UR11+0x4000], RZ ;  /* 0x004000ffff0075a7 */ /* 0x000e64000800110b */
[----:B-1----:R-:W-:Y:S05]  /*15f0*/  @!P0 BRA `(.L_x_8) ;  /* 0x0000003800fc8947 */ /* 0x002fea0003800000 */
.L_x_7:
[----:B------:R-:W-:Y:S01]  /*1600*/  BAR.SYNC.DEFER_BLOCKING 0x0 ;  /* 0x0000000000007b1d */ /* 0x000fe20000010000 */
[----:B------:R-:W-:Y:S02]  /*1610*/  LOP3.LUT R29, R0, 0xff, RZ, 0xc0, !PT ;  /* 0x000000ff001d7812 */ /* 0x000fe400078ec0ff */
[----:B------:R-:W-:Y:S02]  /*1620*/  PRMT R97, RZ, 0x7610, R97 ;  /* 0x00007610ff617816 */ /* 0x000fe40000000061 */
[----:B------:R-:W-:Y:S01]  /*1630*/  PRMT R99, RZ, 0x7610, R99 ;  /* 0x00007610ff637816 */ /* 0x000fe20000000063 */
[----:B0-----:R-:W0:Y:S02]  /*1640*/  LDCU UR17, c[0x0][0x3a8] ;  /* 0x00007500ff1177ac */ /* 0x001e240008000800 */
[----:B------:R-:W1:Y:S01]  /*1650*/  LDC.64 R84, c[0x0][0x390] ;  /* 0x0000e400ff547b82 */ /* 0x000e620000000a00 */
[----:B------:R-:W-:Y:S01]  /*1660*/  LDTM.16dp32bit_t0_t15.x16 R4, tmem[UR14+0x100000] ;  /* 0x1000000e000479ee */ /* 0x000fe20008a00000 */
[----:B------:R-:W0:Y:S01]  /*1670*/  LDTM.16dp32bit_t16_t31.x16 R4, tmem[UR14+0x100010] ;  /* 0x1000100e000479ee */ /* 0x000e220008a20000 */
[----:B------:R-:W-:Y:S01]  /*1680*/  PRMT R101, RZ, 0x7610, R101 ;  /* 0x00007610ff657816 */ /* 0x000fe20000000065 */
[----:B------:R-:W2:Y:S01]  /*1690*/  LDCU.64 UR8, c[0x0][0x3d0] ;  /* 0x00007a00ff0877ac */ /* 0x000ea20008000a00 */
[----:B------:R-:W-:-:S02]  /*16a0*/  PRMT R103, RZ, 0x7610, R103 ;  /* 0x00007610ff677816 */ /* 0x000fc40000000067 */
[----:B------:R-:W-:Y:S01]  /*16b0*/  PRMT R105, RZ, 0x7610, R105 ;  /* 0x00007610ff697816 */ /* 0x000fe20000000069 */
[----:B------:R-:W3:Y:S01]  /*16c0*/  LDC R83, c[0x0][0x3d8] ;  /* 0x0000f600ff537b82 */ /* 0x000ee20000000800 */
[----:B------:R-:W-:Y:S02]  /*16d0*/  PRMT R98, RZ, 0x7610, R98 ;  /* 0x00007610ff627816 */ /* 0x000fe40000000062 */
[----:B------:R-:W-:Y:S02]  /*16e0*/  PRMT R100, RZ, 0x7610, R100 ;  /* 0x00007610ff647816 */ /* 0x000fe40000000064 */
[----:B------:R-:W-:Y:S02]  /*16f0*/  PRMT R102, RZ, 0x7610, R102 ;  /* 0x00007610ff667816 */ /* 0x000fe40000000066 */
[----:B------:R-:W-:Y:S01]  /*1700*/  PRMT R104, RZ, 0x7610, R104 ;  /* 0x00007610ff687816 */ /* 0x000fe20000000068 */
[----:B------:R-:W4:Y:S01]  /*1710*/  @!P2 SYNCS.CCTL.IV [UR11+0x4000] ;  /* 0x00400000ff00a9b1 */ /* 0x000f22000800000b */
[----:B------:R-:W-:Y:S01]  /*1720*/  NOP ;  /* 0x0000000000007918 */ /* 0x000fe20000000000 */
[----:B------:R-:W-:Y:S01]  /*1730*/  PRMT R106, RZ, 0x7610, R106 ;  /* 0x00007610ff6a7816 */ /* 0x000fe2000000006a */
[----:B--2---:R-:W-:Y:S01]  /*1740*/  UIMAD UR8, UR10, UR8, URZ ;  /* 0x000000080a0872a4 */ /* 0x004fe2000f8e02ff */
[----:B0-----:R-:W-:Y:S01]  /*1750*/  FMUL R22, R4, UR17 ;  /* 0x0000001104167c20 */ /* 0x001fe20008400000 */
[----:B------:R-:W-:Y:S01]  /*1760*/  FMUL R23, R5, UR17 ;  /* 0x0000001105177c20 */ /* 0x000fe20008400000 */
[----:B------:R-:W-:Y:S01]  /*1770*/  FMUL R24, R6, UR17 ;  /* 0x0000001106187c20 */ /* 0x000fe20008400000 */
[----:B------:R-:W-:Y:S01]  /*1780*/  FMUL R25, R7, UR17 ;  /* 0x0000001107197c20 */ /* 0x000fe20008400000 */
[----:B------:R-:W-:Y:S01]  /*1790*/  FMUL R26, R8, UR17 ;  /* 0x00000011081a7c20 */ /* 0x000fe20008400000 */
[----:B------:R-:W-:-:S02]  /*17a0*/  USHF.L.U32 UR16, UR8, 0x1, URZ ;  /* 0x0000000108107899 */ /* 0x000fc400080006ff */
[----:B------:R-:W-:Y:S01]  /*17b0*/  FMNMX3 R24, R22, R23, R24, !PT ;  /* 0x0000001716187276 */ /* 0x000fe20007800018 */
[----:B------:R-:W-:Y:S01]  /*17c0*/  FMUL R22, R9, UR17 ;  /* 0x0000001109167c20 */ /* 0x000fe20008400000 */
[----:B------:R-:W-:Y:S01]  /*17d0*/  FMUL R23, R10, UR17 ;  /* 0x000000110a177c20 */ /* 0x000fe20008400000 */
[----:B---3--:R-:W-:Y:S01]  /*17e0*/  IMAD R20, R20, R83, RZ ;  /* 0x0000005314147224 */ /* 0x008fe200078e02ff */
[----:B------:R-:W-:Y:S01]  /*17f0*/  FMNMX3 R26, R24, R25, R26, !PT ;  /* 0x00000019181a7276 */ /* 0x000fe2000780001a */
[----:B------:R-:W-:Y:S01]  /*1800*/  FMUL R24, R11, UR17 ;  /* 0x000000110b187c20 */ /* 0x000fe20008400000 */
[----:B------:R-:W-:Y:S01]  /*1810*/  FMUL R25, R12, UR17 ;  /* 0x000000110c197c20 */ /* 0x000fe20008400000 */
[----:B------:R-:W-:Y:S01]  /*1820*/  UIMAD.WIDE UR4, UR8, 0x2, URZ ;  /* 0x00000002080478a5 */ /* 0x000fe2000f8e02ff */
[----:B------:R-:W-:Y:S01]  /*1830*/  FMNMX3 R26, R26, R22, R23, !PT ;  /* 0x000000161a1a7276 */ /* 0x000fe20007800017 */
[----:B------:R-:W-:Y:S01]  /*1840*/  FMUL R22, R13, UR17 ;  /* 0x000000110d167c20 */ /* 0x000fe20008400000 */
[----:B------:R-:W-:-:S02]  /*1850*/  FMUL R23, R14, UR17 ;  /* 0x000000110e177c20 */ /* 0x000fc40008400000 */
[----:B------:R-:W-:Y:S01]  /*1860*/  FMNMX3 R26, R26, R24, R25, !PT ;  /* 0x000000181a1a7276 */ /* 0x000fe20007800019 */
[----:B------:R-:W-:Y:S01]  /*1870*/  FMUL R24, R15, UR17 ;  /* 0x000000110f187c20 */ /* 0x000fe20008400000 */
[----:B------:R-:W-:Y:S02]  /*1880*/  FMUL R25, R16, UR17 ;  /* 0x0000001110197c20 */ /* 0x000fe40008400000 */
[----:B------:R-:W-:Y:S01]  /*1890*/  FMNMX3 R26, R26, R22, R23, !PT ;  /* 0x000000161a1a7276 */ /* 0x000fe20007800017 */
[----:B------:R-:W-:Y:S01]  /*18a0*/  FMUL R22, R17, UR17 ;  /* 0x0000001111167c20 */ /* 0x000fe20008400000 */
[----:B------:R-:W-:Y:S02]  /*18b0*/  FMUL R23, R18, UR17 ;  /* 0x0000001112177c20 */ /* 0x000fe40008400000 */
[----:B------:R-:W-:Y:S01]  /*18c0*/  FMNMX3 R25, R26, R24, R25, !PT ;  /* 0x000000181a197276 */ /* 0x000fe20007800019 */
[----:B------:R-:W-:-:S03]  /*18d0*/  FMUL R24, R19, UR17 ;  /* 0x0000001113187c20 */ /* 0x000fc60008400000 */
[----:B------:R-:W-:Y:S01]  /*18e0*/  FMNMX3 R23, R25, R22, R23, !PT ;  /* 0x0000001619177276 */ /* 0x000fe20007800017 */
[----:B------:R-:W-:Y:S01]  /*18f0*/  IMAD R22, R3, UR9, RZ ;  /* 0x0000000903167c24 */ /* 0x000fe2000f8e02ff */
[----:B------:R-:W-:Y:S02]  /*1900*/  LOP3.LUT R3, R0, 0x1f, RZ, 0xc0, !PT ;  /* 0x0000001f00037812 */ /* 0x000fe400078ec0ff */
[----:B------:R-:W-:Y:S01]  /*1910*/  FMNMX R24, R24, R23, !PT ;  /* 0x0000001718187209 */ /* 0x000fe20007800000 */
[C---:B------:R-:W-:Y:S01]  /*1920*/  IMAD.SHL.U32 R23, R22.reuse, 0x2, RZ ;  /* 0x0000000216177824 */ /* 0x040fe200078e00ff */
[----:B------:R-:W-:Y:S01]  /*1930*/  ISETP.GE.U32.AND P5, PT, R3, 0x10, PT ;  /* 0x000000100300780c */ /* 0x000fe20003fa6070 */
[----:B------:R-:W-:Y:S01]  /*1940*/  IMAD.HI R22, R22, 0x2, RZ ;  /* 0x0000000216167827 */ /* 0x000fe200078e02ff */
[----:B------:R-:W-:Y:S01]  /*1950*/  LEA R3, R83, R20, 0x2 ;  /* 0x0000001453037211 */ /* 0x000fe200078e10ff */
[----:B------:R-:W0:Y:S01]  /*1960*/  SHFL.BFLY PT, R25, R24, 0x10, 0x1f ;  /* 0x0e001f0018197f89 */ /* 0x000e2200000e0000 */
[----:B-1----:R-:W-:-:S02]  /*1970*/  IADD3 R84, P0, P6, R23, UR16, R84 ;  /* 0x0000001017547c10 */ /* 0x002fc4000fe1e054 */
[----:B------:R-:W-:Y:S01]  /*1980*/  LOP3.LUT R23, R21, 0x1e, RZ, 0xc0, !PT ;  /* 0x0000001e15177812 */ /* 0x000fe200078ec0ff */
[----:B------:R-:W-:Y:S01]  /*1990*/  IMAD R21, R83, 0x4, R3 ;  /* 0x0000000453157824 */ /* 0x000fe200078e0203 */
[----:B------:R-:W-:Y:S02]  /*19a0*/  IADD3.X R96, PT, PT, R22, UR5, R85, P0, P6 ;  /* 0x0000000516607c10 */ /* 0x000fe400087ec455 */
[----:B------:R-:W-:Y:S02]  /*19b0*/  LOP3.LUT R82, R23, 0x60, R0, 0xf8, !PT ;  /* 0x0000006017527812 */ /* 0x000fe400078ef800 */
[C---:B------:R-:W-:Y:S02]  /*19c0*/  LEA R54, P6, R20.reuse, R84, 0x1 ;  /* 0x0000005414367211 */ /* 0x040fe400078c08ff */
[----:B------:R-:W-:Y:S02]  /*19d0*/  LEA.HI R26, R29, R82, RZ, 0x19 ;  /* 0x000000521d1a7211 */ /* 0x000fe400078fc8ff */
[----:B------:R-:W-:Y:S01]  /*19e0*/  LEA.HI.X.SX32 R55, R20, R96, 0x1, P6 ;  /* 0x0000006014377211 */ /* 0x000fe200030f0eff */
[----:B------:R-:W-:Y:S01]  /*19f0*/  IMAD R20, R83, 0x4, R21 ;  /* 0x0000000453147824 */ /* 0x000fe200078e0215 */
[----:B------:R-:W-:-:S02]  /*1a00*/  LEA R26, R26, UR11, 0x2 ;  /* 0x0000000b1a1a7c11 */ /* 0x000fc4000f8e10ff */
[-C--:B------:R-:W-:Y:S02]  /*1a10*/  LEA R52, P0, R3, R84.reuse, 0x1 ;  /* 0x0000005403347211 */ /* 0x080fe400078008ff */
[----:B------:R-:W-:Y:S02]  /*1a20*/  LEA R50, P6, R21, R84, 0x1 ;  /* 0x0000005415327211 */ /* 0x000fe400078c08ff */
[-C--:B------:R-:W-:Y:S02]  /*1a30*/  LEA.HI.X.SX32 R53, R3, R96.reuse, 0x1, P0 ;  /* 0x0000006003357211 */ /* 0x080fe400000f0eff */
[----:B------:R-:W-:Y:S02]  /*1a40*/  LEA.HI.X.SX32 R51, R21, R96, 0x1, P6 ;  /* 0x0000006015337211 */ /* 0x000fe400030f0eff */
[----:B0-----:R-:W-:Y:S02]  /*1a50*/  FMNMX R25, R24, R25, !PT ;  /* 0x0000001918197209 */ /* 0x001fe40007800000 */
[----:B------:R-:W-:-:S02]  /*1a60*/  LEA R48, P0, R20, R84, 0x1 ;  /* 0x0000005414307211 */ /* 0x000fc400078008ff */
[----:B------:R-:W-:Y:S01]  /*1a70*/  LEA R21, R83, R20, 0x2 ;  /* 0x0000001453157211 */ /* 0x000fe200078e10ff */
[----:B----4-:R-:W-:Y:S01]  /*1a80*/  @!P5 STS [R26+0x2000], R25 ;  /* 0x002000191a00d388 */ /* 0x010fe20000000800 */
[----:B------:R-:W-:Y:S01]  /*1a90*/  BAR.SYNC.DEFER_BLOCKING 0x0 ;  /* 0x0000000000007b1d */ /* 0x000fe20000010000 */
[----:B------:R-:W-:Y:S02]  /*1aa0*/  ISETP.GE.U32.AND P6, PT, R29, 0x80, PT ;  /* 0x000000801d00780c */ /* 0x000fe40003fc6070 */
[----:B------:R-:W-:Y:S01]  /*1ab0*/  LEA.HI.X.SX32 R49, R20, R96, 0x1, P0 ;  /* 0x0000006014317211 */ /* 0x000fe200000f0eff */
[----:B------:R-:W-:Y:S01]  /*1ac0*/  IMAD R20, R83, 0x4, R21 ;  /* 0x0000000453147824 */ /* 0x000fe200078e0215 */
[----:B------:R-:W-:Y:S02]  /*1ad0*/  LEA R46, P0, R21, R84, 0x1 ;  /* 0x00000054152e7211 */ /* 0x000fe400078008ff */
[----:B------:R-:W-:Y:S02]  /*1ae0*/  LEA R3, R29, UR11, 0x2 ;  /* 0x0000000b1d037c11 */ /* 0x000fe4000f8e10ff */
[----:B------:R-:W-:Y:S01]  /*1af0*/  LEA.HI.X.SX32 R47, R21, R96, 0x1, P0 ;  /* 0x00000060152f7211 */ /* 0x000fe200000f0eff */
[----:B------:R-:W-:Y:S01]  /*1b00*/  IMAD R21, R83, 0x4, R20 ;  /* 0x0000000453157824 */ /* 0x000fe200078e0214 */
[----:B------:R-:W-:-:S02]  /*1b10*/  LEA R44, P0, R20, R84, 0x1 ;  /* 0x00000054142c7211 */ /* 0x000fc400078008ff */
[----:B------:R-:W-:Y:S02]  /*1b20*/  PRMT R85, RZ, 0x7610, R85 ;  /* 0x00007610ff557816 */ /* 0x000fe40000000055 */
[----:B------:R-:W-:Y:S02]  /*1b30*/  LEA.HI.X.SX32 R45, R20, R96, 0x1, P0 ;  /* 0x00000060142d7211 */ /* 0x000fe400000f0eff */
[----:B------:R-:W-:Y:S02]  /*1b40*/  LEA R42, P0, R21, R84, 0x1 ;  /* 0x00000054152a7211 */ /* 0x000fe400078008ff */
[----:B------:R-:W-:Y:S02]  /*1b50*/  LEA R20, R83, R21, 0x2 ;  /* 0x0000001553147211 */ /* 0x000fe400078e10ff */
[----:B------:R-:W-:Y:S02]  /*1b60*/  LEA.HI.X.SX32 R43, R21, R96, 0x1, P0 ;  /* 0x00000060152b7211 */ /* 0x000fe400000f0eff */
[----:B------:R-:W-:Y:S01]  /*1b70*/  LEA R40, P0, R20, R84, 0x1 ;  /* 0x0000005414287211 */ /* 0x000fe200078008ff */
[----:B------:R-:W0:Y:S01]  /*1b80*/  @!P6 LDS R68, [R3+0x2000] ;  /* 0x002000000344e984 */ /* 0x000e220000000800 */
[----:B------:R-:W-:-:S02]  /*1b90*/  IMAD R21, R83, 0x4, R20 ;  /* 0x0000000453157824 */ /* 0x000fc400078e0214 */
[----:B------:R-:W-:Y:S02]  /*1ba0*/  LEA.HI.X.SX32 R41, R20, R96, 0x1, P0 ;  /* 0x0000006014297211 */ /* 0x000fe400000f0eff */
[----:B------:R-:W-:Y:S01]  /*1bb0*/  IMAD R20, R83, 0x4, R21 ;  /* 0x0000000453147824 */ /* 0x000fe200078e0215 */
[----:B------:R-:W-:-:S04]  /*1bc0*/  LEA R38, P0, R21, R84, 0x1 ;  /* 0x0000005415267211 */ /* 0x000fc800078008ff */
[----:B------:R-:W-:Y:S02]  /*1bd0*/  LEA.HI.X.SX32 R39, R21, R96, 0x1, P0 ;  /* 0x0000006015277211 */ /* 0x000fe400000f0eff */
[C---:B------:R-:W-:Y:S02]  /*1be0*/  LEA R36, P0, R20.reuse, R84, 0x1 ;  /* 0x0000005414247211 */ /* 0x040fe400078008ff */
[----:B------:R-:W-:Y:S02]  /*1bf0*/  LEA R21, R83, R20, 0x2 ;  /* 0x0000001453157211 */ /* 0x000fe400078e10ff */
[----:B------:R-:W-:Y:S02]  /*1c00*/  LEA.HI.X.SX32 R37, R20, R96, 0x1, P0 ;  /* 0x0000006014257211 */ /* 0x000fe400000f0eff */
[----:B------:R-:W-:Y:S01]  /*1c10*/  LEA R34, P0, R21, R84, 0x1 ;  /* 0x0000005415227211 */ /* 0x000fe200078008ff */
[----:B------:R-:W-:-:S03]  /*1c20*/  IMAD R20, R83, 0x4, R21 ;  /* 0x0000000453147824 */ /* 0x000fc600078e0215 */
[----:B------:R-:W-:Y:S01]  /*1c30*/  LEA.HI.X.SX32 R35, R21, R96, 0x1, P0 ;  /* 0x0000006015237211 */ /* 0x000fe200000f0eff */
[----:B------:R-:W-:Y:S01]  /*1c40*/  IMAD R21, R83, 0x4, R20 ;  /* 0x0000000453157824 */ /* 0x000fe200078e0214 */
[----:B------:R-:W-:-:S04]  /*1c50*/  LEA R32, P0, R20, R84, 0x1 ;  /* 0x0000005414207211 */ /* 0x000fc800078008ff */
[----:B------:R-:W-:Y:S02]  /*1c60*/  LEA.HI.X.SX32 R33, R20, R96, 0x1, P0 ;  /* 0x0000006014217211 */ /* 0x000fe400000f0eff */
[----:B------:R-:W-:Y:S02]  /*1c70*/  LEA R30, P0, R21, R84, 0x1 ;  /* 0x00000054151e7211 */ /* 0x000fe400078008ff */
[----:B------:R-:W-:Y:S02]  /*1c80*/  LEA R22, R83, R21, 0x2 ;  /* 0x0000001553167211 */ /* 0x000fe400078e10ff */
[----:B------:R-:W-:Y:S02]  /*1c90*/  LEA.HI.X.SX32 R31, R21, R96, 0x1, P0 ;  /* 0x00000060151f7211 */ /* 0x000fe400000f0eff */
[C---:B------:R-:W-:Y:S01]  /*1ca0*/  LEA R20, P0, R22.reuse, R84, 0x1 ;  /* 0x0000005416147211 */ /* 0x040fe200078008ff */
[C---:B------:R-:W-:Y:S01]  /*1cb0*/  IMAD R23, R83.reuse, 0x4, R22 ;  /* 0x0000000453177824 */ /* 0x040fe200078e0216 */
[----:B0-----:R-:W0:Y:S02]  /*1cc0*/  SHFL.BFLY PT, R81, R68, 0x1, 0x1f ;  /* 0x0c201f0044517f89 */ /* 0x001e2400000e0000 */
[----:B------:R-:W-:Y:S01]  /*1cd0*/  LEA.HI.X.SX32 R21, R22, R96, 0x1, P0 ;  /* 0x0000006016157211 */ /* 0x000fe200000f0eff */
[----:B------:R-:W-:Y:S01]  /*1ce0*/  IMAD R25, R83, 0x4, R23 ;  /* 0x0000000453197824 */ /* 0x000fe200078e0217 */
[----:B------:R-:W-:-:S04]  /*1cf0*/  LEA R22, P0, R23, R84, 0x1 ;  /* 0x0000005417167211 */ /* 0x000fc800078008ff */
[----:B------:R-:W-:Y:S02]  /*1d00*/  LEA.HI.X.SX32 R23, R23, R96, 0x1, P0 ;  /* 0x0000006017177211 */ /* 0x000fe400000f0eff */
[----:B------:R-:W-:-:S04]  /*1d10*/  LEA R24, P0, R25, R84, 0x1 ;  /* 0x0000005419187211 */ /* 0x000fc800078008ff */
[----:B------:R-:W-:Y:S02]  /*1d20*/  LEA.HI.X.SX32 R25, R25, R96, 0x1, P0 ;  /* 0x0000006019197211 */ /* 0x000fe400000f0eff */
[----:B------:R-:W-:Y:S02]  /*1d30*/  LOP3.LUT P0, RZ, R0, 0x1, RZ, 0xc0, !PT ;  /* 0x0000000100ff7812 */ /* 0x000fe4000780c0ff */
[----:B------:R-:W-:Y:S02]  /*1d40*/  PRMT R96, RZ, 0x7610, R96 ;  /* 0x00007610ff607816 */ /* 0x000fe40000000060 */
[----:B------:R-:W-:Y:S02]  /*1d50*/  ISETP.LT.U32.AND P0, PT, R29, 0x80, !P0 ;  /* 0x000000801d00780c */ /* 0x000fe40004701070 */
[----:B------:R-:W-:Y:S02]  /*1d60*/  LEA R29, R82, UR11, 0x2 ;  /* 0x0000000b521d7c11 */ /* 0x000fe4000f8e10ff */
[----:B0-----:R-:W-:-:S09]  /*1d70*/  FMNMX R84, R68, R81, !PT ;  /* 0x0000005144547209 */ /* 0x001fd20007800000 */
[----:B------:R-:W-:Y:S01]  /*1d80*/  @P0 STS [R3+0x2000], R84 ;  /* 0x0020005403000388 */ /* 0x000fe20000000800 */
[----:B------:R-:W-:Y:S06]  /*1d90*/  BAR.SYNC.DEFER_BLOCKING 0x0 ;  /* 0x0000000000007b1d */ /* 0x000fec0000010000 */
[----:B------:R-:W0:Y:S02]  /*1da0*/  LDS R68, [R29+0x2000] ;  /* 0x002000001d447984 */ /* 0x000e240000000800 */
[----:B0-----:R-:W-:-:S05]  /*1db0*/  FMNMX R68, R68, -INF , !PT ;  /* 0xff80000044447809 */ /* 0x001fca0007800000 */
[--C-:B------:R-:W-:Y:S01]  /*1dc0*/  FFMA R4, R4, UR17, -R68.reuse ;  /* 0x0000001104047c23 */ /* 0x100fe20008000844 */
[--C-:B------:R-:W-:Y:S01]  /*1dd0*/  FFMA R5, R5, UR17, -R68.reuse ;  /* 0x0000001105057c23 */ /* 0x100fe20008000844 */
[--C-:B------:R-:W-:Y:S01]  /*1de0*/  FFMA R6, R6, UR17, -R68.reuse ;  /* 0x0000001106067c23 */ /* 0x100fe20008000844 */
[--C-:B------:R-:W-:Y:S01]  /*1df0*/  FFMA R7, R7, UR17, -R68.reuse ;  /* 0x0000001107077c23 */ /* 0x100fe20008000844 */
[----:B------:R-:W-:Y:S01]  /*1e00*/  FMUL R4, R4, 1.4426950216293334961 ;  /* 0x3fb8aa3b04047820 */ /* 0x000fe20000400000 */
[----:B------:R-:W-:Y:S01]  /*1e10*/  FMUL R5, R5, 1.4426950216293334961 ;  /* 0x3fb8aa3b05057820 */ /* 0x000fe20000400000 */
[----:B------:R-:W-:Y:S01]  /*1e20*/  FMUL R6, R6, 1.4426950216293334961 ;  /* 0x3fb8aa3b06067820 */ /* 0x000fe20000400000 */
[----:B------:R-:W-:Y:S01]  /*1e30*/  FMUL R7, R7, 1.4426950216293334961 ;  /* 0x3fb8aa3b07077820 */ /* 0x000fe20000400000 */
[--C-:B------:R-:W-:Y:S01]  /*1e40*/  FFMA R8, R8, UR17, -R68.reuse ;  /* 0x0000001108087c23 */ /* 0x100fe20008000844 */
[--C-:B------:R-:W-:Y:S01]  /*1e50*/  FFMA R9, R9, UR17, -R68.reuse ;  /* 0x0000001109097c23 */ /* 0x100fe20008000844 */
[----:B------:R-:W-:Y:S01]  /*1e60*/  MUFU.EX2 R4, R4 ;  /* 0x0000000400047308 */ /* 0x000fe20000000800 */
[--C-:B------:R-:W-:Y:S01]  /*1e70*/  FFMA R10, R10, UR17, -R68.reuse ;  /* 0x000000110a0a7c23 */ /* 0x100fe20008000844 */
[----:B------:R-:W-:Y:S01]  /*1e80*/  FMUL R8, R8, 1.4426950216293334961 ;  /* 0x3fb8aa3b08087820 */ /* 0x000fe20000400000 */
[----:B------:R-:W-:Y:S01]  /*1e90*/  FMUL R9, R9, 1.4426950216293334961 ;  /* 0x3fb8aa3b09097820 */ /* 0x000fe20000400000 */
[--C-:B------:R-:W-:Y:S01]  /*1ea0*/  FFMA R11, R11, UR17, -R68.reuse ;  /* 0x000000110b0b7c23 */ /* 0x100fe20008000844 */
[----:B------:R-:W-:Y:S01]  /*1eb0*/  FMUL R10, R10, 1.4426950216293334961 ;  /* 0x3fb8aa3b0a0a7820 */ /* 0x000fe20000400000 */
[--C-:B------:R-:W-:Y:S01]  /*1ec0*/  FFMA R12, R12, UR17, -R68.reuse ;  /* 0x000000110c0c7c23 */ /* 0x100fe20008000844 */
[--C-:B------:R-:W-:Y:S01]  /*1ed0*/  FFMA R13, R13, UR17, -R68.reuse ;  /* 0x000000110d0d7c23 */ /* 0x100fe20008000844 */
[----:B------:R-:W0:Y:S01]  /*1ee0*/  MUFU.EX2 R5, R5 ;  /* 0x0000000500057308 */ /* 0x000e220000000800 */
[----:B------:R-:W-:Y:S01]  /*1ef0*/  FMUL R11, R11, 1.4426950216293334961 ;  /* 0x3fb8aa3b0b0b7820 */ /* 0x000fe20000400000 */
[----:B------:R-:W-:Y:S01]  /*1f00*/  FMUL R12, R12, 1.4426950216293334961 ;  /* 0x3fb8aa3b0c0c7820 */ /* 0x000fe20000400000 */
[----:B------:R-:W-:Y:S01]  /*1f10*/  FMUL R13, R13, 1.4426950216293334961 ;  /* 0x3fb8aa3b0d0d7820 */ /* 0x000fe20000400000 */
[--C-:B------:R-:W-:Y:S01]  /*1f20*/  FFMA R14, R14, UR17, -R68.reuse ;  /* 0x000000110e0e7c23 */ /* 0x100fe20008000844 */
[--C-:B------:R-:W-:Y:S01]  /*1f30*/  FFMA R15, R15, UR17, -R68.reuse ;  /* 0x000000110f0f7c23 */ /* 0x100fe20008000844 */
[--C-:B------:R-:W-:Y:S01]  /*1f40*/  FFMA R16, R16, UR17, -R68.reuse ;  /* 0x0000001110107c23 */ /* 0x100fe20008000844 */
[--C-:B------:R-:W-:Y:S01]  /*1f50*/  FFMA R17, R17, UR17, -R68.reuse ;  /* 0x0000001111117c23 */ /* 0x100fe20008000844 */
[----:B------:R-:W1:Y:S01]  /*1f60*/  MUFU.EX2 R6, R6 ;  /* 0x0000000600067308 */ /* 0x000e620000000800 */
[----:B------:R-:W-:Y:S01]  /*1f70*/  FMUL R14, R14, 1.4426950216293334961 ;  /* 0x3fb8aa3b0e0e7820 */ /* 0x000fe20000400000 */
[----:B------:R-:W-:Y:S01]  /*1f80*/  FMUL R15, R15, 1.4426950216293334961 ;  /* 0x3fb8aa3b0f0f7820 */ /* 0x000fe20000400000 */
[----:B------:R-:W-:Y:S01]  /*1f90*/  FMUL R16, R16, 1.4426950216293334961 ;  /* 0x3fb8aa3b10107820 */ /* 0x000fe20000400000 */
[----:B------:R-:W-:Y:S01]  /*1fa0*/  FMUL R17, R17, 1.4426950216293334961 ;  /* 0x3fb8aa3b11117820 */ /* 0x000fe20000400000 */
[--C-:B------:R-:W-:Y:S01]  /*1fb0*/  FFMA R18, R18, UR17, -R68.reuse ;  /* 0x0000001112127c23 */ /* 0x100fe20008000844 */
[----:B------:R-:W-:-:S02]  /*1fc0*/  FFMA R19, R19, UR17, -R68 ;  /* 0x0000001113137c23 */ /* 0x000fc40008000844 */
[----:B------:R-:W2:Y:S01]  /*1fd0*/  MUFU.EX2 R7, R7 ;  /* 0x0000000700077308 */ /* 0x000ea20000000800 */
[----:B0-----:R-:W-:Y:S01]  /*1fe0*/  FADD R81, R4, R5 ;  /* 0x0000000504517221 */ /* 0x001fe20000000000 */
[----:B------:R-:W-:Y:S01]  /*1ff0*/  FMUL R18, R18, 1.4426950216293334961 ;  /* 0x3fb8aa3b12127820 */ /* 0x000fe20000400000 */
[----:B------:R-:W-:-:S05]  /*2000*/  FMUL R19, R19, 1.4426950216293334961 ;  /* 0x3fb8aa3b13137820 */ /* 0x000fca0000400000 */
[----:B------:R-:W0:Y:S01]  /*2010*/  MUFU.EX2 R8, R8 ;  /* 0x0000000800087308 */ /* 0x000e220000000800 */
[----:B-1----:R-:W-:-:S07]  /*2020*/  FADD R82, R6, R81 ;  /* 0x0000005106527221 */ /* 0x002fce0000000000 */
[----:B------:R-:W1:Y:S01]  /*2030*/  MUFU.EX2 R9, R9 ;  /* 0x0000000900097308 */ /* 0x000e620000000800 */
[----:B--2---:R-:W-:-:S07]  /*2040*/  FADD R81, R7, R82 ;  /* 0x0000005207517221 */ /* 0x004fce0000000000 */
[----:B------:R-:W2:Y:S01]  /*2050*/  MUFU.EX2 R10, R10 ;  /* 0x0000000a000a7308 */ /* 0x000ea20000000800 */
[----:B0-----:R-:W-:-:S07]  /*2060*/  FADD R82, R8, R81 ;  /* 0x0000005108527221 */ /* 0x001fce0000000000 */
        /* <DEDUP_REMOVED lines=17> */
[----:B0-----:R-:W-:-:S04]  /*2180*/  FADD R81, R17, R82 ;  /* 0x0000005211517221 */ /* 0x001fc80000000000 */
[----:B-1----:R-:W-:-:S04]  /*2190*/  FADD R82, R18, R81 ;  /* 0x0000005112527221 */ /* 0x002fc80000000000 */
[----:B--2---:R-:W-:-:S05]  /*21a0*/  FADD R82, R19, R82 ;  /* 0x0000005213527221 */ /* 0x004fca0000000000 */
[----:B------:R-:W0:Y:S02]  /*21b0*/  SHFL.BFLY PT, R81, R82, 0x10, 0x1f ;  /* 0x0e001f0052517f89 */ /* 0x000e2400000e0000 */
[----:B0-----:R-:W-:Y:S01]  /*21c0*/  FADD R81, R82, R81 ;  /* 0x0000005152517221 */ /* 0x001fe20000000000 */
[----:B------:R-:W-:Y:S01]  /*21d0*/  BAR.SYNC.DEFER_BLOCKING 0x0 ;  /* 0x0000000000007b1d */ /* 0x000fe20000010000 */
[----:B------:R-:W-:-:S05]  /*21e0*/  PRMT R82, RZ, 0x7610, R82 ;  /* 0x00007610ff527816 */ /* 0x000fca0000000052 */
[----:B------:R0:W-:Y:S02]  /*21f0*/  @!P5 STS [R26+0x2000], R81 ;  /* 0x002000511a00d388 */ /* 0x0001e40000000800 */
[----:B------:R-:W-:Y:S01]  /*2200*/  BAR.SYNC.DEFER_BLOCKING 0x0 ;  /* 0x0000000000007b1d */ /* 0x000fe20000010000 */
[----:B0-----:R-:W-:-:S05]  /*2210*/  PRMT R81, RZ, 0x7610, R81 ;  /* 0x00007610ff517816 */ /* 0x001fca0000000051 */
[----:B------:R-:W0:Y:S04]  /*2220*/  @!P6 LDS R80, [R3+0x2000] ;  /* 0x002000000350e984 */ /* 0x000e280000000800 */
[----:B0-----:R-:W0:Y:S02]  /*2230*/  SHFL.BFLY PT, R83, R80, 0x1, 0x1f ;  /* 0x0c201f0050537f89 */ /* 0x001e2400000e0000 */
[--C-:B0-----:R-:W-:Y:S01]  /*2240*/  FADD R84, R80, R83.reuse ;  /* 0x0000005350547221 */ /* 0x101fe20000000000 */
[----:B------:R-:W-:-:S04]  /*2250*/  PRMT R83, RZ, 0x7610, R83 ;  /* 0x00007610ff537816 */ /* 0x000fc80000000053 */
[----:B------:R0:W-:Y:S01]  /*2260*/  @P0 STS [R3+0x2000], R84 ;  /* 0x0020005403000388 */ /* 0x0001e20000000800 */
[----:B------:R-:W-:Y:S01]  /*2270*/  BAR.SYNC.DEFER_BLOCKING 0x0 ;  /* 0x0000000000007b1d */ /* 0x000fe20000010000 */
[----:B0-----:R-:W-:-:S05]  /*2280*/  PRMT R84, RZ, 0x7610, R84 ;  /* 0x00007610ff547816 */ /* 0x001fca0000000054 */
[----:B------:R-:W2:Y:S04]  /*2290*/  @P3 LDG.E.U16 R83, desc[UR30][R54.64] ;  /* 0x0000001e36533981 */ /* 0x000ea8000c1e1500 */
[----:B------:R-:W3:Y:S04]  /*22a0*/  @P3 LDG.E.U16 R85, desc[UR30][R50.64] ;  /* 0x0000001e32553981 */ /* 0x000ee8000c1e1500 */
[----:B------:R-:W4:Y:S04]  /*22b0*/  @P3 LDG.E.U16 R97, desc[UR30][R46.64] ;  /* 0x0000001e2e613981 */ /* 0x000f28000c1e1500 */
[----:B------:R-:W5:Y:S04]  /*22c0*/  @P3 LDG.E.U16 R81, desc[UR30][R42.64] ;  /* 0x0000001e2a513981 */ /* 0x000f68000c1e1500 */
        /* <DEDUP_REMOVED lines=11> */
[----:B------:R-:W5:Y:S01]  /*2380*/  @P3 LDG.E.U16 R106, desc[UR30][R24.64] ;  /* 0x0000001e186a3981 */ /* 0x000f62000c1e1500 */
[----:B------:R-:W-:Y:S01]  /*2390*/  UIADD3 UR20, UPT, UPT, UR12, 0x40, URZ ;  /* 0x000000400c147890 */ /* 0x000fe2000fffe0ff */
[----:B------:R-:W-:Y:S01]  /*23a0*/  F2FP.BF16.F32.PACK_AB R4, R5, R4 ;  /* 0x000000040504723e */ /* 0x000fe200000010ff */
[----:B------:R-:W-:Y:S01]  /*23b0*/  UIADD3 UR21, UPT, UPT, UR21, -0x40, URZ ;  /* 0xffffffc015157890 */ /* 0x000fe2000fffe0ff */
[----:B------:R-:W0:Y:S01]  /*23c0*/  LDS R80, [R29+0x2000] ;  /* 0x002000001d507984 */ /* 0x000e220000000800 */
[----:B------:R-:W-:Y:S01]  /*23d0*/  F2FP.BF16.F32.PACK_AB R5, R7, R6 ;  /* 0x000000060705723e */ /* 0x000fe200000010ff */
[----:B------:R-:W-:Y:S01]  /*23e0*/  UIADD3 UR7, UPT, UPT, UR7, UR20, URZ ;  /* 0x0000001407077290 */ /* 0x000fe2000fffe0ff */
[----:B------:R-:W-:Y:S01]  /*23f0*/  F2FP.BF16.F32.PACK_AB R6, R9, R8 ;  /* 0x000000080906723e */ /* 0x000fe200000010ff */
[----:B------:R-:W-:Y:S01]  /*2400*/  BAR.SYNC.DEFER_BLOCKING 0x0 ;  /* 0x0000000000007b1d */ /* 0x000fe20000010000 */
[----:B------:R-:W-:Y:S01]  /*2410*/  F2FP.BF16.F32.PACK_AB R8, R13, R12 ;  /* 0x0000000c0d08723e */ /* 0x000fe200000010ff */
[----:B------:R-:W-:Y:S01]  /*2420*/  FADD R12, -R68, -INF ;  /* 0xff800000440c7421 */ /* 0x000fe20000000100 */
[----:B------:R-:W-:Y:S01]  /*2430*/  ULEA UR22, UR22, UR7, 0x2 ;  /* 0x0000000716167291 */ /* 0x000fe2000f8e10ff */
[----:B------:R-:W-:-:S02]  /*2440*/  F2FP.BF16.F32.PACK_AB R7, R11, R10 ;  /* 0x0000000a0b07723e */ /* 0x000fc400000010ff */
[----:B------:R-:W-:Y:S02]  /*2450*/  F2FP.BF16.F32.PACK_AB R9, R15, R14 ;  /* 0x0000000e0f09723e */ /* 0x000fe400000010ff */
[----:B------:R-:W-:Y:S02]  /*2460*/  F2FP.BF16.F32.PACK_AB R10, R17, R16 ;  /* 0x00000010110a723e */ /* 0x000fe400000010ff */
[----:B------:R-:W-:Y:S01]  /*2470*/  F2FP.BF16.F32.PACK_AB R11, R19, R18 ;  /* 0x00000012130b723e */ /* 0x000fe200000010ff */
[----:B--2---:R-:W-:Y:S04]  /*2480*/  STS.U16 [R28+UR11+0x2000], R83 ;  /* 0x002000531c007988 */ /* 0x004fe8000800040b */
[----:B---3--:R-:W-:Y:S04]  /*2490*/  STS.U16 [R28+UR11+0x2400], R85 ;  /* 0x002400551c007988 */ /* 0x008fe8000800040b */
[----:B----4-:R-:W-:Y:S04]  /*24a0*/  STS.U16 [R28+UR11+0x2800], R97 ;  /* 0x002800611c007988 */ /* 0x010fe8000800040b */
[----:B-----5:R1:W-:Y:S04]  /*24b0*/  STS.U16 [R28+UR11+0x2c00], R81 ;  /* 0x002c00511c007988 */ /* 0x0203e8000800040b */
[----:B------:R2:W-:Y:S04]  /*24c0*/  STS.U16 [R28+UR11+0x3000], R99 ;  /* 0x003000631c007988 */ /* 0x0005e8000800040b */
[----:B------:R2:W-:Y:S01]  /*24d0*/  STS.U16 [R28+UR11+0x3400], R101 ;  /* 0x003400651c007988 */ /* 0x0005e2000800040b */
[----:B-1----:R-:W-:-:S03]  /*24e0*/  FMUL R81, R12, 1.4426950216293334961 ;  /* 0x3fb8aa3b0c517820 */ /* 0x002fc60000400000 */
        /* <DEDUP_REMOVED lines=10> */
[----:B0-----:R-:W-:Y:S05]  /*2590*/  @!P3 BRA `(.L_x_9) ;  /* 0x000000000008b947 */ /* 0x001fea0003800000 */
[----:B------:R0:W-:Y:S01]  /*25a0*/  STTM.16dp32bit_t0_t15.x8 tmem[UR22], R4 ;  /* 0x00000004000079ed */ /* 0x0001e20008980016 */
[----:B------:R0:W-:Y:S02]  /*25b0*/  STTM.16dp32bit_t16_t31.x8 tmem[UR22+0x8], R4 ;  /* 0x00000804000079ed */ /* 0x0001e400089a0016 */
.L_x_9:
[----:B------:R-:W1:Y:S02]  /*25c0*/  FENCE.VIEW.ASYNC.T ;  /* 0x00000000000073c6 */ /* 0x000e640000000200 */
[----:B-1----:R-:W-:Y:S06]  /*25d0*/  BAR.SYNC.DEFER_BLOCKING 0x0 ;  /* 0x0000000000007b1d */ /* 0x002fec0000010000 */
[----:B------:R-:W1:Y:S01]  /*25e0*/  MUFU.EX2 R81, R81 ;  /* 0x0000005100517308 */ /* 0x000e620000000800 */
[----:B0-----:R-:W0:Y:S01]  /*25f0*/  LDTM.16dp32bit_t0_t15.x16 R4, tmem[UR14] ;  /* 0x0000000e000479ee */ /* 0x001e220008a00000 */
[----:B------:R-:W3:Y:S01]  /*2600*/  LDTM.16dp32bit_t16_t31.x16 R4, tmem[UR14+0x10] ;  /* 0x0000100e000479ee */ /* 0x000ee20008a20000 */
[----:B------:R-:W-:Y:S01]  /*2610*/  NOP ;  /* 0x0000000000007918 */ /* 0x000fe20000000000 */
[----:B------:R-:W-:Y:S05]  /*2620*/  @!P3 BRA `(.L_x_10) ;  /* 0x000000000048b947 */ /* 0x000fea0003800000 */
[C---:B01-3--:R-:W-:Y:S01]  /*2630*/  FMUL R4, R81.reuse, R4 ;  /* 0x0000000451047220 */ /* 0x04bfe20000400000 */
[C---:B------:R-:W-:Y:S01]  /*2640*/  FMUL R5, R81.reuse, R5 ;  /* 0x0000000551057220 */ /* 0x040fe20000400000 */
        /* <DEDUP_REMOVED lines=13> */
[----:B------:R-:W-:-:S04]  /*2720*/  FMUL R19, R81, R19 ;  /* 0x0000001351137220 */ /* 0x000fc80000400000 */
[----:B------:R4:W-:Y:S01]  /*2730*/  STTM.16dp32bit_t0_t15.x16 tmem[UR14], R4 ;  /* 0x00000004000079ed */ /* 0x0009e20008a0000e */
[----:B------:R4:W-:Y:S02]  /*2740*/  STTM.16dp32bit_t16_t31.x16 tmem[UR14+0x10], R4 ;  /* 0x00001004000079ed */ /* 0x0009e40008a2000e */
.L_x_10:
[----:B---3--:R-:W3:Y:S02]  /*2750*/  FENCE.VIEW.ASYNC.T ;  /* 0x00000000000073c6 */ /* 0x008ee40000000200 */
[----:B---3--:R-:W-:Y:S01]  /*2760*/  BAR.SYNC.DEFER_BLOCKING 0x0 ;  /* 0x0000000000007b1d */ /* 0x008fe20000010000 */
[----:B------:R-:W-:Y:S01]  /*2770*/  UISETP.GE.AND UP1, UPT, UR21, 0x1, UPT ;  /* 0x000000011500788c */ /* 0x000fe2000bf26270 */
[----:B-1----:R-:W-:-:S04]  /*2780*/  FADD R80, R81, R80 ;  /* 0x0000005051507221 */ /* 0x002fc80000000000 */
[----:B------:R1:W-:Y:S06]  /*2790*/  MEMBAR.ALL.CTA ;  /* 0x0000000000007992 */ /* 0x0003ec0000008000 */
[----:B-1----:R-:W1:Y:S02]  /*27a0*/  FENCE.VIEW.ASYNC.S ;  /* 0x00000000000073c6 */ /* 0x002e640000000000 */
[----:B-1----:R-:W-:Y:S06]  /*27b0*/  BAR.SYNC.DEFER_BLOCKING 0x0 ;  /* 0x0000000000007b1d */ /* 0x002fec0000010000 */
[----:B------:R-:W-:Y:S05]  /*27c0*/  @!P4 BRA `(.L_x_11) ;  /* 0x00000000007cc947 */ /* 0x000fea0003800000 */
[----:B------:R-:W-:Y:S01]  /*27d0*/  UIADD3 UR5, UPT, UPT, UR11, 0x2000, URZ ;  /* 0x000020000b057890 */ /* 0x000fe2000fffe0ff */
[----:B------:R-:W-:Y:S01]  /*27e0*/  UMOV UR4, URZ ;  /* 0x000000ff00047c82 */ /* 0x000fe20008000000 */
[----:B------:R-:W-:Y:S02]  /*27f0*/  UIADD3 UR7, UPT, UPT, UR12, 0x48, URZ ;  /* 0x000000480c077890 */ /* 0x000fe4000fffe0ff */
[----:B------:R-:W-:Y:S02]  /*2800*/  USHF.R.U32.HI UR5, URZ, 0x4, UR5 ;  /* 0x00000004ff057899 */ /* 0x000fe40008011605 */
[----:B------:R-:W-:Y:S02]  /*2810*/  UIADD3 UR8, UPT, UPT, UR12, 0x50, URZ ;  /* 0x000000500c087890 */ /* 0x000fe4000fffe0ff */
[----:B------:R-:W-:Y:S02]  /*2820*/  USGXT.U32 UR16, UR5, 0xe ;  /* 0x0000000e0510789a */ /* 0x000fe40008000000 */
[----:B------:R-:W-:-:S02]  /*2830*/  UIADD3 UR19, UPT, UPT, UR12, 0x58, URZ ;  /* 0x000000580c137890 */ /* 0x000fc4000fffe0ff */
[----:B------:R-:W-:Y:S01]  /*2840*/  UIADD3 UR26, UP2, UPT, UR16, 0x2, URZ ;  /* 0x00000002101a7890 */ /* 0x000fe2000ff5e0ff */
[----:B------:R-:W-:Y:S01]  /*2850*/  UMOV UR24, 0x0 ;  /* 0x0000000000187882 */ /* 0x000fe20000000000 */
[----:B------:R-:W-:Y:S02]  /*2860*/  UMOV UR25, 0x4100490 ;  /* 0x0410049000197882 */ /* 0x000fe40000000000 */
[----:B------:R-:W-:Y:S02]  /*2870*/  UIADD3.X UR27, UPT, UPT, UR4, 0x40004040, URZ, UP2, !UPT ;  /* 0x40004040041b7890 */ /* 0x000fe400097fe4ff */
[----:B------:R-:W-:Y:S02]  /*2880*/  UIADD3 UR32, UP2, UPT, UR26, 0x2, URZ ;  /* 0x000000021a207890 */ /* 0x000fe4000ff5e0ff */
[----:B------:R-:W-:Y:S02]  /*2890*/  UIADD3 UR36, UP3, UPT, UR26, 0x4, URZ ;  /* 0x000000041a247890 */ /* 0x000fe4000ff7e0ff */
[----:B------:R-:W-:-:S02]  /*28a0*/  UIADD3.X UR33, UPT, UPT, UR27, URZ, URZ, UP2, !UPT ;  /* 0x000000ff1b217290 */ /* 0x000fc400097fe4ff */
[----:B------:R-:W-:Y:S01]  /*28b0*/  UIADD3.X UR37, UPT, UPT, UR27, URZ, URZ, UP3, !UPT ;  /* 0x000000ff1b257290 */ /* 0x000fe20009ffe4ff */
[----:B------:R-:W-:Y:S01]  /*28c0*/  UMOV UR17, 0x40004040 ;  /* 0x4000404000117882 */ /* 0x000fe20000000000 */
[----:B------:R-:W-:Y:S01]  /*28d0*/  UMOV UR28, 0x0 ;  /* 0x00000000001c7882 */ /* 0x000fe20000000000 */
[----:B------:R-:W-:Y:S01]  /*28e0*/  UMOV UR29, 0x4100490 ;  /* 0x04100490001d7882 */ /* 0x000fe20000000000 */
[----:B------:R-:W-:Y:S01]  /*28f0*/  UMOV UR34, 0x0 ;  /* 0x0000000000227882 */ /* 0x000fe20000000000 */
[----:B------:R-:W-:Y:S01]  /*2900*/  UMOV UR35, 0x4100490 ;  /* 0x0410049000237882 */ /* 0x000fe20000000000 */
[----:B------:R-:W-:Y:S01]  /*2910*/  UMOV UR4, UR15 ;  /* 0x0000000f00047c82 */ /* 0x000fe20008000000 */
[----:B------:R-:W-:Y:S01]  /*2920*/  UMOV UR5, URZ ;  /* 0x000000ff00057c82 */ /* 0x000fe20008000000 */
[----:B------:R1:W-:Y:S01]  /*2930*/  UTCHMMA tmem[UR20], gdesc[UR16], tmem[UR12], tmem[UR24], idesc[UR25], UPT ;  /* 0x00ff1810140079ea */ /* 0x0003e2000b80000c */
[----:B------:R-:W-:Y:S01]  /*2940*/  UMOV UR38, 0x0 ;  /* 0x0000000000267882 */ /* 0x000fe20000000000 */
[----:B------:R-:W-:Y:S01]  /*2950*/  UMOV UR39, 0x4100490 ;  /* 0x0410049000277882 */ /* 0x000fe20000000000 */
[----:B------:R1:W-:Y:S01]  /*2960*/  UTCHMMA tmem[UR7], gdesc[UR26], tmem[UR12], tmem[UR28], idesc[UR29], UPT ;  /* 0x00ff1c1a070079ea */ /* 0x0003e2000b80000c */
[----:B------:R-:W-:Y:S01]  /*2970*/  UMOV UR4, UR4 ;  /* 0x0000000400047c82 */ /* 0x000fe20008000000 */
[----:B------:R1:W-:Y:S01]  /*2980*/  UTCHMMA tmem[UR8], gdesc[UR32], tmem[UR12], tmem[UR34], idesc[UR35], UPT ;  /* 0x00ff2220080079ea */ /* 0x0003e2000b80000c */
[----:B------:R1:W-:Y:S01]  /*2990*/  UTCHMMA tmem[UR19], gdesc[UR36], tmem[UR12], tmem[UR38], idesc[UR39], UPT ;  /* 0x00ff2624130079ea */ /* 0x0003e2000b80000c */
[----:B------:R1:W-:Y:S01]  /*29a0*/  UTCBAR [UR4], URZ ;  /* 0x000000ff040073e9 */ /* 0x0003e200080000ff */
[----:B------:R-:W-:Y:S01]  /*29b0*/  NOP ;  /* 0x0000000000007918 */ /* 0x000fe20000000000 */
.L_x_11:
[----:B------:R-:W-:Y:S01]  /*29c0*/  FSEL R68, R68, -INF , P3 ;  /* 0xff80000044447808 */ /* 0x000fe20001800000 */
[----:B------:R-:W-:Y:S01]  /*29d0*/  UMOV UR5, URZ ;  /* 0x000000ff00057c82 */ /* 0x000fe20008000000 */
[----:B------:R-:W-:Y:S01]  /*29e0*/  FSEL R80, R80, 1, P3 ;  /* 0x3f80000050507808 */ /* 0x000fe20001800000 */
[----:B------:R-:W-:Y:S06]  /*29f0*/  BRA.U !UP1, `(.L_x_12) ;  /* 0x0000001509947547 */ /* 0x000fec000b800000 */
[----:B-1----:R-:W-:Y:S01]  /*2a00*/  USHF.R.U32.HI UR26, URZ, 0x4, UR6 ;  /* 0x00000004ff1a7899 */ /* 0x002fe20008011606 */
[----:B------:R-:W-:Y:S01]  /*2a10*/  SHF.L.U32 R69, R69, 0x6, RZ ;  /* 0x0000000645457819 */ /* 0x000fe200000006ff */
[----:B------:R-:W-:Y:S01]  /*2a20*/  UIADD3 UR7, UPT, UPT, UR11, 0x6000, URZ ;  /* 0x000060000b077890 */ /* 0x000fe2000fffe0ff */
[----:B------:R-:W-:Y:S01]  /*2a30*/  IMAD.MOV.U32 R97, RZ, RZ, R68 ;  /* 0x000000ffff617224 */ /* 0x000fe200078e0044 */
[----:B------:R-:W-:Y:S01]  /*2a40*/  USHF.R.U32.HI UR24, URZ, 0x4, UR11 ;  /* 0x00000004ff187899 */ /* 0x000fe2000801160b */
[----:B------:R-:W-:Y:S01]  /*2a50*/  IMAD.MOV.U32 R85, RZ, RZ, RZ ;  /* 0x000000ffff557224 */ /* 0x000fe200078e00ff */
[----:B------:R-:W-:Y:S01]  /*2a60*/  USGXT.U32 UR26, UR26, 0xe ;  /* 0x0000000e1a1a789a */ /* 0x000fe20008000000 */
[----:B------:R-:W-:Y:S01]  /*2a70*/  MOV R81, R69 ;  /* 0x0000004500517202 */ /* 0x000fe20000000f00 */
[----:B------:R-:W-:Y:S02]  /*2a80*/  USHF.R.U32.HI UR7, URZ, 0x4, UR7 ;  /* 0x00000004ff077899 */ /* 0x000fe40008011607 */
[----:B------:R-:W-:-:S02]  /*2a90*/  USGXT.U32 UR24, UR24, 0xe ;  /* 0x0000000e1818789a */ /* 0x000fc40008000000 */
[----:B------:R-:W-:Y:S02]  /*2aa0*/  UIADD3 UR16, UP2, UPT, UR26, 0x2, URZ ;  /* 0x000000021a107890 */ /* 0x000fe4000ff5e0ff */
[----:B------:R-:W-:Y:S01]  /*2ab0*/  USGXT.U32 UR28, UR7, 0xe ;  /* 0x0000000e071c789a */ /* 0x000fe20008000000 */
[----:B------:R-:W-:Y:S01]  /*2ac0*/  UMOV UR4, URZ ;  /* 0x000000ff00047c82 */ /* 0x000fe20008000000 */
[----:B------:R-:W-:Y:S02]  /*2ad0*/  UISETP.NE.U32.AND UP1, UPT, UR18, URZ, UPT ;  /* 0x000000ff1200728c */ /* 0x000fe4000bf25070 */
[----:B------:R-:W-:Y:S02]  /*2ae0*/  USHF.L.U32 UR23, UR9, 0x6, URZ ;  /* 0x0000000609177899 */ /* 0x000fe400080006ff */
[----:B------:R-:W-:Y:S02]  /*2af0*/  UIADD3 UR18, UP3, UPT, UR24, 0x80, URZ ;  /* 0x0000008018127890 */ /* 0x000fe4000ff7e0ff */
[----:B------:R-:W-:-:S02]  /*2b00*/  UIADD3.X UR17, UPT, UPT, UR4, 0x40004040, URZ, UP2, !UPT ;  /* 0x4000404004117890 */ /* 0x000fc400097fe4ff */
[----:B------:R-:W-:Y:S01]  /*2b10*/  UIADD3 UR40, UP2, UPT, UR28, 0x2, URZ ;  /* 0x000000021c287890 */ /* 0x000fe2000ff5e0ff */
[----:B------:R-:W-:Y:S01]  /*2b20*/  IMAD.U32 R83, RZ, RZ, UR23 ;  /* 0x00000017ff537e24 */ /* 0x000fe2000f8e00ff */
[----:B------:R-:W-:Y:S01]  /*2b30*/  UMOV UR6, URZ ;  /* 0x000000ff00067c82 */ /* 0x000fe20008000000 */
[----:B------:R-:W-:Y:S01]  /*2b40*/  UMOV UR5, URZ ;  /* 0x000000ff00057c82 */ /* 0x000fe20008000000 */
[----:B------:R-:W-:Y:S02]  /*2b50*/  UIADD3.X UR19, UPT, UPT, UR6, 0x40004040, URZ, UP3, !UPT ;  /* 0x4000404006137890 */ /* 0x000fe40009ffe4ff */
[----:B------:R-:W-:Y:S02]  /*2b60*/  UIADD3 UR42, UP3, UPT, UR18, 0x80, URZ ;  /* 0x00000080122a7890 */ /* 0x000fe4000ff7e0ff */
[----:B------:R-:W-:Y:S02]  /*2b70*/  UIADD3 UR38, UP4, UPT, UR18, 0x100, URZ ;  /* 0x0000010012267890 */ /* 0x000fe4000ff9e0ff */
[----:B------:R-:W-:Y:S01]  /*2b80*/  UIADD3.X UR41, UPT, UPT, UR5, 0x40004040, URZ, UP2, !UPT ;  /* 0x4000404005297890 */ /* 0x000fe200097fe4ff */
[----:B------:R-:W1:Y:S01]  /*2b90*/  LDCU UR37, c[0x0][0x3a8] ;  /* 0x00007500ff2577ac */ /* 0x000e620008000800 */
[----:B------:R-:W-:-:S02]  /*2ba0*/  UIADD3.X UR43, UPT, UPT, UR19, URZ, URZ, UP3, !UPT ;  /* 0x000000ff132b7290 */ /* 0x000fc40009ffe4ff */
[----:B------:R-:W-:Y:S02]  /*2bb0*/  UIADD3.X UR39, UPT, UPT, UR19, URZ, URZ, UP4, !UPT ;  /* 0x000000ff13277290 */ /* 0x000fe4000a7fe4ff */
[----:B------:R-:W-:Y:S02]  /*2bc0*/  UIADD3.64 UR44, UPT, UPT, UR16, 0x2, URZ ;  /* 0x00000002102c7897 */ /* 0x000fe4000fffe0ff */
[----:B------:R-:W-:Y:S02]  /*2bd0*/  UIADD3.64 UR46, UPT, UPT, UR16, 0x4, URZ ;  /* 0x00000004102e7897 */ /* 0x000fe4000fffe0ff */
[----:B------:R-:W-:Y:S02]  /*2be0*/  UIADD3.64 UR48, UPT, UPT, UR40, 0x2, URZ ;  /* 0x0000000228307897 */ /* 0x000fe4000fffe0ff */
[----:B------:R-:W-:Y:S01]  /*2bf0*/  UIADD3.64 UR50, UPT, UPT, UR40, 0x4, URZ ;  /* 0x0000000428327897 */ /* 0x000fe2000fffe0ff */
[----:B------:R-:W-:-:S11]  /*2c00*/  UMOV UR36, 0x1 ;  /* 0x0000000100247882 */ /* 0x000fd60000000000 */
.L_x_17:
[----:B01--4-:R-:W-:-:S04]  /*2c10*/  IMAD.WIDE R4, R81, 0x2, R94 ;  /* 0x0000000251047825 */ /* 0x013fc800078e025e */
[C---:B------:R-:W-:Y:S01]  /*2c20*/  IMAD.WIDE R6, R81.reuse, 0x2, R90 ;  /* 0x0000000251067825 */ /* 0x040fe200078e025a */
[----:B------:R-:W3:Y:S03]  /*2c30*/  LDG.E.U16 R107, desc[UR30][R4.64] ;  /* 0x0000001e046b7981 */ /* 0x000ee6000c1e1500 */
[C---:B------:R-:W-:Y:S01]  /*2c40*/  IMAD.WIDE R8, R81.reuse, 0x2, R86 ;  /* 0x0000000251087825 */ /* 0x040fe200078e0256 */
[----:B------:R-:W4:Y:S03]  /*2c50*/  LDG.E.U16 R109, desc[UR30][R6.64] ;  /* 0x0000001e066d7981 */ /* 0x000f26000c1e1500 */
[C---:B------:R-:W-:Y:S01]  /*2c60*/  IMAD.WIDE R10, R81.reuse, 0x2, R76 ;  /* 0x00000002510a7825 */ /* 0x040fe200078e024c */
[----:B------:R0:W5:Y:S03]  /*2c70*/  LDG.E.U16 R111, desc[UR30][R8.64] ;  /* 0x0000001e086f7981 */ /* 0x000166000c1e1500 */
[C---:B--2---:R-:W-:Y:S01]  /*2c80*/  IMAD.WIDE R98, R81.reuse, 0x2, R72 ;  /* 0x0000000251627825 */ /* 0x044fe200078e0248 */
[----:B------:R2:W5:Y:S03]  /*2c90*/  LDG.E.U16 R113, desc[UR30][R10.64] ;  /* 0x0000001e0a717981 */ /* 0x000566000c1e1500 */
[----:B------:R-:W-:-:S02]  /*2ca0*/  IMAD.WIDE R100, R81, 0x2, R66 ;  /* 0x0000000251647825 */ /* 0x000fc400078e0242 */
[----:B------:R-:W5:Y:S02]  /*2cb0*/  LDG.E.U16 R99, desc[UR30][R98.64] ;  /* 0x0000001e62637981 */ /* 0x000f64000c1e1500 */
[C---:B------:R-:W-:Y:S02]  /*2cc0*/  IMAD.WIDE R102, R81.reuse, 0x2, R62 ;  /* 0x0000000251667825 */ /* 0x040fe400078e023e */
[----:B------:R-:W5:Y:S02]  /*2cd0*/  LDG.E.U16 R101, desc[UR30][R100.64] ;  /* 0x0000001e64657981 */ /* 0x000f64000c1e1500 */
[C---:B------:R-:W-:Y:S02]  /*2ce0*/  IMAD.WIDE R104, R81.reuse, 0x2, R58 ;  /* 0x0000000251687825 */ /* 0x040fe400078e023a */
[----:B------:R-:W5:Y:S02]  /*2cf0*/  LDG.E.U16 R103, desc[UR30][R102.64] ;  /* 0x0000001e66677981 */ /* 0x000f64000c1e1500 */
        /* <DEDUP_REMOVED lines=8> */
[C---:B0-----:R-:W-:Y:S02]  /*2d80*/  IMAD.WIDE R8, R81.reuse, 0x2, R70 ;  /* 0x0000000251087825 */ /* 0x041fe400078e0246 */
[----:B------:R-:W5:Y:S02]  /*2d90*/  LDG.E.U16 R12, desc[UR30][R12.64] ;  /* 0x0000001e0c0c7981 */ /* 0x000f64000c1e1500 */
[C---:B--2---:R-:W-:Y:S02]  /*2da0*/  IMAD.WIDE R10, R81.reuse, 0x2, R64 ;  /* 0x00000002510a7825 */ /* 0x044fe400078e0240 */
[----:B------:R-:W2:Y:S02]  /*2db0*/  LDG.E.U16 R8, desc[UR30][R8.64] ;  /* 0x0000001e08087981 */ /* 0x000ea4000c1e1500 */
[----:B------:R-:W-:-:S02]  /*2dc0*/  IMAD.WIDE R6, R81, 0x2, R60 ;  /* 0x0000000251067825 */ /* 0x000fc400078e023c */
[----:B------:R-:W2:Y:S02]  /*2dd0*/  LDG.E.U16 R10, desc[UR30][R10.64] ;  /* 0x0000001e0a0a7981 */ /* 0x000ea4000c1e1500 */
[----:B------:R-:W-:Y:S02]  /*2de0*/  IMAD.WIDE R4, R81, 0x2, R56 ;  /* 0x0000000251047825 */ /* 0x000fe400078e0238 */
[----:B------:R-:W2:Y:S04]  /*2df0*/  LDG.E.U16 R6, desc[UR30][R6.64] ;  /* 0x0000001e06067981 */ /* 0x000ea8000c1e1500 */
[----:B------:R-:W2:Y:S01]  /*2e00*/  LDG.E.U16 R4, desc[UR30][R4.64] ;  /* 0x0000001e04047981 */ /* 0x000ea2000c1e1500 */
[----:B------:R-:W-:Y:S02]  /*2e10*/  UMOV UR8, 0x1 ;  /* 0x0000000100087882 */ /* 0x000fe40000000000 */
[----:B------:R-:W-:-:S04]  /*2e20*/  @!UP0 UIADD3 UR8, UPT, UPT, -UR8, 0x100000, URZ ;  /* 0x0010000008088890 */ /* 0x000fc8000fffe1ff */
[----:B------:R-:W-:Y:S02]  /*2e30*/  @!UP0 USHF.L.U32 UR9, UR8, 0xb, URZ ;  /* 0x0000000b08098899 */ /* 0x000fe400080006ff */
[----:B------:R-:W-:Y:S01]  /*2e40*/  @!UP0 USHF.L.U32 UR8, UR8, 0x1, URZ ;  /* 0x0000000108088899 */ /* 0x000fe200080006ff */
[----:B------:R-:W-:Y:S01]  /*2e50*/  VOTEU.ALL UP2, P2 ;  /* 0x0000000000ff7886 */ /* 0x000fe20001040000 */
[----:B---3--:R0:W-:Y:S04]  /*2e60*/  STS.U16 [R28+UR11+0x4000], R107 ;  /* 0x0040006b1c007988 */ /* 0x0081e8000800040b */
[----:B----4-:R0:W-:Y:S04]  /*2e70*/  STS.U16 [R28+UR11+0x4400], R109 ;  /* 0x0044006d1c007988 */ /* 0x0101e8000800040b */
[----:B-----5:R0:W-:Y:S04]  /*2e80*/  STS.U16 [R28+UR11+0x4800], R111 ;  /* 0x0048006f1c007988 */ /* 0x0201e8000800040b */
        /* <DEDUP_REMOVED lines=9> */
[----:B--2---:R0:W-:Y:S04]  /*2f20*/  STS.U16 [R27+UR11+0x5200], R8 ;  /* 0x005200081b007988 */ /* 0x0041e8000800040b */
[----:B------:R0:W-:Y:S04]  /*2f30*/  STS.U16 [R27+UR11+0x5600], R10 ;  /* 0x0056000a1b007988 */ /* 0x0001e8000800040b */
[----:B------:R0:W-:Y:S04]  /*2f40*/  STS.U16 [R27+UR11+0x5a00], R6 ;  /* 0x005a00061b007988 */ /* 0x0001e8000800040b */
[----:B------:R0:W-:Y:S01]  /*2f50*/  STS.U16 [R27+UR11+0x5e00], R4 ;  /* 0x005e00041b007988 */ /* 0x0001e2000800040b */
[----:B------:R2:W-:Y:S06]  /*2f60*/  MEMBAR.ALL.CTA ;  /* 0x0000000000007992 */ /* 0x0005ec0000008000 */
[----:B--2---:R-:W-:Y:S04]  /*2f70*/  FENCE.VIEW.ASYNC.S ;  /* 0x00000000000073c6 */ /* 0x004fe80000000000 */
[----:B------:R-:W2:Y:S02]  /*2f80*/  FENCE.VIEW.ASYNC.S ;  /* 0x00000000000073c6 */ /* 0x000ea40000000000 */
[----:B--2---:R0:W2:Y:S02]  /*2f90*/  @!UP2 SYNCS.EXCH.64 URZ, [UR11+0x8010], UR8 ;  /* 0x008010080bffa5b2 */ /* 0x0040a40008000100 */
[----:B--2---:R-:W-:Y:S06]  /*2fa0*/  BAR.SYNC.DEFER_BLOCKING 0x0 ;  /* 0x0000000000007b1d */ /* 0x004fec0000010000 */
[----:B0-----:R-:W-:Y:S05]  /*2fb0*/  BRA.U UP1, `(.L_x_13) ;  /* 0x00000001014c7547 */ /* 0x001fea000b800000 */
[----:B------:R-:W-:Y:S01]  /*2fc0*/  UIADD3 UR8, UPT, UPT, UR11, 0x8010, URZ ;  /* 0x000080100b087890 */ /* 0x000fe2000fffe0ff */
[----:B------:R-:W-:Y:S01]  /*2fd0*/  UMOV UR25, 0x40004040 ;  /* 0x4000404000197882 */ /* 0x000fe20000000000 */
[----:B------:R-:W-:Y:S01]  /*2fe0*/  UMOV UR27, 0x40004040 ;  /* 0x40004040001b7882 */ /* 0x000fe20000000000 */
[----:B------:R-:W-:Y:S01]  /*2ff0*/  UMOV UR32, 0x0 ;  /* 0x0000000000207882 */ /* 0x000fe20000000000 */
[----:B------:R-:W-:Y:S01]  /*3000*/  UMOV UR33, 0x4108490 ;  /* 0x0410849000217882 */ /* 0x000fe20000000000 */
[----:B------:R-:W-:Y:S01]  /*3010*/  UMOV UR34, 0x0 ;  /* 0x0000000000227882 */ /* 0x000fe20000000000 */
[----:B------:R-:W-:Y:S01]  /*3020*/  UMOV UR35, 0x4108490 ;  /* 0x0410849000237882 */ /* 0x000fe20000000000 */
[----:B------:R-:W-:Y:S01]  /*3030*/  UMOV UR52, 0x0 ;  /* 0x0000000000347882 */ /* 0x000fe20000000000 */
[----:B------:R-:W-:Y:S01]  /*3040*/  UMOV UR53, 0x4108490 ;  /* 0x0410849000357882 */ /* 0x000fe20000000000 */
[----:B------:R0:W-:Y:S01]  /*3050*/  UTCHMMA gdesc[UR24], gdesc[UR26], tmem[UR13], tmem[UR32], idesc[UR33], !UPT ;  /* 0x00ff201a180075ea */ /* 0x0001e2000f80000d */
[----:B------:R-:W-:Y:S01]  /*3060*/  UMOV UR9, URZ ;  /* 0x000000ff00097c82 */ /* 0x000fe20008000000 */
        /* <DEDUP_REMOVED lines=8> */
.L_x_13:
[----:B------:R-:W2:Y:S02]  /*30f0*/  SYNCS.PHASECHK.TRANS64.TRYWAIT P3, [UR11+0x8010], RZ ;  /* 0x008010ffff0075a7 */ /* 0x000ea4000806110b */
[----:B--2---:R-:W-:Y:S05]  /*3100*/  @!P3 BRA `(.L_x_14) ;  /* 0x000000200044b947 */ /* 0x004fea0003800000 */
.L_x_23:
[----:B------:R-:W-:Y:S06]  /*3110*/  BAR.SYNC.DEFER_BLOCKING 0x0 ;  /* 0x0000000000007b1d */ /* 0x000fec0000010000 */
[----:B------:R-:W-:Y:S01]  /*3120*/  LDTM.16dp32bit_t0_t15.x16 R4, tmem[UR14+0x100000] ;  /* 0x1000000e000479ee */ /* 0x000fe20008a00000 */
[----:B------:R-:W2:Y:S01]  /*3130*/  LDTM.16dp32bit_t16_t31.x16 R4, tmem[UR14+0x100010] ;  /* 0x1000100e000479ee */ /* 0x000ea20008a20000 */
[----:B------:R-:W3:Y:S01]  /*3140*/  @!P2 SYNCS.CCTL.IV [UR11+0x8010] ;  /* 0x00801000ff00a9b1 */ /* 0x000ee2000800000b */
[----:B------:R-:W-:Y:S01]  /*3150*/  NOP ;  /* 0x0000000000007918 */ /* 0x000fe20000000000 */
[----:B-12---:R-:W-:Y:S01]  /*3160*/  FMUL R68, R4, UR37 ;  /* 0x0000002504447c20 */ /* 0x006fe20008400000 */
[----:B------:R-:W-:Y:S01]  /*3170*/  FMUL R99, R5, UR37 ;  /* 0x0000002505637c20 */ /* 0x000fe20008400000 */
[----:B------:R-:W-:Y:S01]  /*3180*/  FMUL R96, R6, UR37 ;  /* 0x0000002506607c20 */ /* 0x000fe20008400000 */
[----:B------:R-:W-:Y:S01]  /*3190*/  FMUL R98, R7, UR37 ;  /* 0x0000002507627c20 */ /* 0x000fe20008400000 */
[----:B------:R-:W-:-:S03]  /*31a0*/  FMUL R101, R8, UR37 ;  /* 0x0000002508657c20 */ /* 0x000fc60008400000 */
[----:B------:R-:W-:Y:S01]  /*31b0*/  FMNMX3 R96, R68, R99, R96, !PT ;  /* 0x0000006344607276 */ /* 0x000fe20007800060 */
[----:B------:R-:W-:Y:S01]  /*31c0*/  FMUL R68, R9, UR37 ;  /* 0x0000002509447c20 */ /* 0x000fe20008400000 */
[----:B------:R-:W-:Y:S02]  /*31d0*/  FMUL R99, R10, UR37 ;  /* 0x000000250a637c20 */ /* 0x000fe40008400000 */
[----:B------:R-:W-:Y:S01]  /*31e0*/  FMNMX3 R98, R96, R98, R101, !PT ;  /* 0x0000006260627276 */ /* 0x000fe20007800065 */
[----:B------:R-:W-:Y:S01]  /*31f0*/  FMUL R96, R11, UR37 ;  /* 0x000000250b607c20 */ /* 0x000fe20008400000 */
[----:B------:R-:W-:Y:S02]  /*3200*/  FMUL R101, R12, UR37 ;  /* 0x000000250c657c20 */ /* 0x000fe40008400000 */
        /* <DEDUP_REMOVED lines=11> */
[----:B------:R-:W-:-:S04]  /*32c0*/  FMNMX3 R99, R98, R68, R99, !PT ;  /* 0x0000004462637276 */ /* 0x000fc80007800063 */
[----:B------:R-:W-:-:S05]  /*32d0*/  FMNMX R96, R96, R99, !PT ;  /* 0x0000006360607209 */ /* 0x000fca0007800000 */
[----:B------:R-:W1:Y:S02]  /*32e0*/  SHFL.BFLY PT, R99, R96, 0x10, 0x1f ;  /* 0x0e001f0060637f89 */ /* 0x000e6400000e0000 */
[----:B-1----:R-:W-:-:S05]  /*32f0*/  FMNMX R99, R96, R99, !PT ;  /* 0x0000006360637209 */ /* 0x002fca0007800000 */
[----:B---3--:R-:W-:Y:S01]  /*3300*/  @!P5 STS [R26+0x4000], R99 ;  /* 0x004000631a00d388 */ /* 0x008fe20000000800 */
[----:B------:R-:W-:Y:S06]  /*3310*/  BAR.SYNC.DEFER_BLOCKING 0x0 ;  /* 0x0000000000007b1d */ /* 0x000fec0000010000 */
[----:B------:R-:W1:Y:S04]  /*3320*/  @!P6 LDS R82, [R3+0x4000] ;  /* 0x004000000352e984 */ /* 0x000e680000000800 */
[----:B-1----:R-:W1:Y:S02]  /*3330*/  SHFL.BFLY PT, R101, R82, 0x1, 0x1f ;  /* 0x0c201f0052657f89 */ /* 0x002e6400000e0000 */
[----:B-1----:R-:W-:-:S05]  /*3340*/  FMNMX R98, R82, R101, !PT ;  /* 0x0000006552627209 */ /* 0x002fca0007800000 */
[----:B------:R-:W-:Y:S01]  /*3350*/  @P0 STS [R3+0x4000], R98 ;  /* 0x0040006203000388 */ /* 0x000fe20000000800 */
[----:B------:R-:W-:Y:S06]  /*3360*/  BAR.SYNC.DEFER_BLOCKING 0x0 ;  /* 0x0000000000007b1d */ /* 0x000fec0000010000 */
[----:B------:R-:W1:Y:S02]  /*3370*/  LDS R68, [R29+0x4000] ;  /* 0x004000001d447984 */ /* 0x000e640000000800 */
[----:B-1----:R-:W-:-:S05]  /*3380*/  FMNMX R68, R68, R97, !PT ;  /* 0x0000006144447209 */ /* 0x002fca0007800000 */
        /* <DEDUP_REMOVED lines=18> */
[----:B------:R-:W1:Y:S01]  /*34b0*/  MUFU.EX2 R5, R5 ;  /* 0x0000000500057308 */ /* 0x000e620000000800 */
[----:B------:R-:W-:Y:S01]  /*34c0*/  FMUL R96, R11, 1.4426950216293334961 ;  /* 0x3fb8aa3b0b607820 */ /* 0x000fe20000400000 */
[----:B------:R-:W-:Y:S01]  /*34d0*/  FMUL R11, R14, 1.4426950216293334961 ;  /* 0x3fb8aa3b0e0b7820 */ /* 0x000fe20000400000 */
[----:B------:R-:W-:Y:S01]  /*34e0*/  FMUL R10, R10, 1.4426950216293334961 ;  /* 0x3fb8aa3b0a0a7820 */ /* 0x000fe20000400000 */
[--C-:B------:R-:W-:Y:S01]  /*34f0*/  FFMA R13, R13, UR37, -R68.reuse ;  /* 0x000000250d0d7c23 */ /* 0x100fe20008000844 */
[--C-:B------:R-:W-:Y:S01]  /*3500*/  FFMA R15, R15, UR37, -R68.reuse ;  /* 0x000000250f0f7c23 */ /* 0x100fe20008000844 */
[--C-:B------:R-:W-:Y:S01]  /*3510*/  FFMA R16, R16, UR37, -R68.reuse ;  /* 0x0000002510107c23 */ /* 0x100fe20008000844 */
[--C-:B------:R-:W-:Y:S01]  /*3520*/  FFMA R17, R17, UR37, -R68.reuse ;  /* 0x0000002511117c23 */ /* 0x100fe20008000844 */
[----:B------:R-:W2:Y:S01]  /*3530*/  MUFU.EX2 R6, R6 ;  /* 0x0000000600067308 */ /* 0x000ea20000000800 */
[----:B------:R-:W-:Y:S01]  /*3540*/  FMUL R13, R13, 1.4426950216293334961 ;  /* 0x3fb8aa3b0d0d7820 */ /* 0x000fe20000400000 */
[----:B------:R-:W-:Y:S01]  /*3550*/  FMUL R15, R15, 1.4426950216293334961 ;  /* 0x3fb8aa3b0f0f7820 */ /* 0x000fe20000400000 */
[----:B------:R-:W-:Y:S01]  /*3560*/  FMUL R16, R16, 1.4426950216293334961 ;  /* 0x3fb8aa3b10107820 */ /* 0x000fe20000400000 */
[----:B------:R-:W-:Y:S01]  /*3570*/  FMUL R17, R17, 1.4426950216293334961 ;  /* 0x3fb8aa3b11117820 */ /* 0x000fe20000400000 */
[--C-:B------:R-:W-:Y:S01]  /*3580*/  FFMA R18, R18, UR37, -R68.reuse ;  /* 0x0000002512127c23 */ /* 0x100fe20008000844 */
[----:B------:R-:W-:-:S02]  /*3590*/  FFMA R19, R19, UR37, -R68 ;  /* 0x0000002513137c23 */ /* 0x000fc40008000844 */
[----:B------:R-:W3:Y:S01]  /*35a0*/  MUFU.EX2 R99, R99 ;  /* 0x0000006300637308 */ /* 0x000ee20000000800 */
[----:B-1----:R-:W-:Y:S01]  /*35b0*/  FADD R101, R4, R5 ;  /* 0x0000000504657221 */ /* 0x002fe20000000000 */
[----:B------:R-:W-:Y:S01]  /*35c0*/  FMUL R18, R18, 1.4426950216293334961 ;  /* 0x3fb8aa3b12127820 */ /* 0x000fe20000400000 */
[----:B------:R-:W-:-:S05]  /*35d0*/  FMUL R19, R19, 1.4426950216293334961 ;  /* 0x3fb8aa3b13137820 */ /* 0x000fca0000400000 */
[----:B------:R-:W1:Y:S01]  /*35e0*/  MUFU.EX2 R7, R7 ;  /* 0x0000000700077308 */ /* 0x000e620000000800 */
[----:B--2---:R-:W-:-:S07]  /*35f0*/  FADD R14, R6, R101 ;  /* 0x00000065060e7221 */ /* 0x004fce0000000000 */
[----:B------:R-:W2:Y:S01]  /*3600*/  MUFU.EX2 R8, R8 ;  /* 0x0000000800087308 */ /* 0x000ea20000000800 */
[----:B---3--:R-:W-:-:S07]  /*3610*/  FADD R14, R99, R14 ;  /* 0x0000000e630e7221 */ /* 0x008fce0000000000 */
[----:B------:R-:W3:Y:S01]  /*3620*/  MUFU.EX2 R9, R9 ;  /* 0x0000000900097308 */ /* 0x000ee20000000800 */
[----:B-1----:R-:W-:-:S07]  /*3630*/  FADD R101, R7, R14 ;  /* 0x0000000e07657221 */ /* 0x002fce0000000000 */
[----:B------:R-:W1:Y:S01]  /*3640*/  MUFU.EX2 R12, R96 ;  /* 0x00000060000c7308 */ /* 0x000e620000000800 */
[----:B--2---:R-:W-:-:S07]  /*3650*/  FADD R14, R8, R101 ;  /* 0x00000065080e7221 */ /* 0x004fce0000000000 */
[----:B------:R-:W2:Y:S01]  /*3660*/  MUFU.EX2 R10, R10 ;  /* 0x0000000a000a7308 */ /* 0x000ea20000000800 */
[----:B---3--:R-:W-:-:S07]  /*3670*/  FADD R101, R9, R14 ;  /* 0x0000000e09657221 */ /* 0x008fce0000000000 */
[----:B------:R-:W3:Y:S01]  /*3680*/  MUFU.EX2 R13, R13 ;  /* 0x0000000d000d7308 */ /* 0x000ee20000000800 */
[----:B-1----:R-:W-:-:S07]  /*3690*/  FADD R101, R12, R101 ;  /* 0x000000650c657221 */ /* 0x002fce0000000000 */
[----:B------:R-:W1:Y:S01]  /*36a0*/  MUFU.EX2 R11, R11 ;  /* 0x0000000b000b7308 */ /* 0x000e620000000800 */
[----:B--2---:R-:W-:Y:S01]  /*36b0*/  FADD R14, R10, R101 ;  /* 0x000000650a0e7221 */ /* 0x004fe20000000000 */
[----:B------:R-:W-:Y:S01]  /*36c0*/  IMAD.U32 R101, R85, -0x80000000, RZ ;  /* 0x8000000055657824 */ /* 0x000fe200078e00ff */
[----:B------:R-:W-:Y:S06]  /*36d0*/  BAR.SYNC.DEFER_BLOCKING 0x0 ;  /* 0x0000000000007b1d */ /* 0x000fec0000010000 */
[----:B------:R1:W2:Y:S01]  /*36e0*/  MUFU.EX2 R98, R15 ;  /* 0x0000000f00627308 */ /* 0x0002a20000000800 */
[----:B---3--:R-:W-:-:S07]  /*36f0*/  FADD R14, R13, R14 ;  /* 0x0000000e0d0e7221 */ /* 0x008fce0000000000 */
[----:B------:R-:W3:Y:S01]  /*3700*/  MUFU.EX2 R96, R16 ;  /* 0x0000001000607308 */ /* 0x000ee20000000800 */
[----:B-1----:R-:W-:-:S07]  /*3710*/  FADD R15, R11, R14 ;  /* 0x0000000e0b0f7221 */ /* 0x002fce0000000000 */
[----:B------:R-:W1:Y:S01]  /*3720*/  MUFU.EX2 R123, R17 ;  /* 0x00000011007b7308 */ /* 0x000e620000000800 */
[----:B--2---:R-:W-:-:S07]  /*3730*/  FADD R15, R98, R15 ;  /* 0x0000000f620f7221 */ /* 0x004fce0000000000 */
[----:B------:R-:W2:Y:S01]  /*3740*/  MUFU.EX2 R125, R18 ;  /* 0x00000012007d7308 */ /* 0x000ea20000000800 */
[----:B---3--:R-:W-:-:S07]  /*3750*/  FADD R14, R96, R15 ;  /* 0x0000000f600e7221 */ /* 0x008fce0000000000 */
[----:B------:R3:W4:Y:S01]  /*3760*/  MUFU.EX2 R110, R19 ;  /* 0x00000013006e7308 */ /* 0x0007220000000800 */
[----:B-1----:R-:W-:-:S04]  /*3770*/  FADD R14, R123, R14 ;  /* 0x0000000e7b0e7221 */ /* 0x002fc80000000000 */
[----:B--2---:R-:W-:Y:S01]  /*3780*/  FADD R15, R125, R14 ;  /* 0x0000000e7d0f7221 */ /* 0x004fe20000000000 */
[----:B---3--:R-:W-:-:S04]  /*3790*/  IMAD.WIDE R18, R83, 0x2, R54 ;  /* 0x0000000253127825 */ /* 0x008fc800078e0236 */
[----:B----4-:R-:W-:-:S05]  /*37a0*/  FADD R15, R110, R15 ;  /* 0x0000000f6e0f7221 */ /* 0x010fca0000000000 */
[----:B------:R-:W1:Y:S02]  /*37b0*/  SHFL.BFLY PT, R14, R15, 0x10, 0x1f ;  /* 0x0e001f000f0e7f89 */ /* 0x000e6400000e0000 */
[----:B-1----:R-:W-:Y:S01]  /*37c0*/  FADD R103, R15, R14 ;  /* 0x0000000e0f677221 */ /* 0x002fe20000000000 */
[----:B------:R-:W-:-:S04]  /*37d0*/  IMAD.WIDE R14, R83, 0x2, R46 ;  /* 0x00000002530e7825 */ /* 0x000fc800078e022e */
[----:B------:R-:W-:Y:S01]  /*37e0*/  @!P5 STS [R26+0x4000], R103 ;  /* 0x004000671a00d388 */ /* 0x000fe20000000800 */
[----:B------:R-:W-:Y:S06]  /*37f0*/  BAR.SYNC.DEFER_BLOCKING 0x0 ;  /* 0x0000000000007b1d */ /* 0x000fec0000010000 */
[----:B------:R-:W1:Y:S04]  /*3800*/  @!P6 LDS R84, [R3+0x4000] ;  /* 0x004000000354e984 */ /* 0x000e680000000800 */
[----:B-1----:R-:W1:Y:S02]  /*3810*/  SHFL.BFLY PT, R17, R84, 0x1, 0x1f ;  /* 0x0c201f0054117f89 */ /* 0x002e6400000e0000 */
[----:B-1----:R-:W-:Y:S01]  /*3820*/  FADD R100, R84, R17 ;  /* 0x0000001154647221 */ /* 0x002fe20000000000 */
[----:B------:R-:W-:-:S04]  /*3830*/  IMAD.WIDE R16, R83, 0x2, R50 ;  /* 0x0000000253107825 */ /* 0x000fc800078e0232 */
[----:B------:R1:W-:Y:S01]  /*3840*/  @P0 STS [R3+0x4000], R100 ;  /* 0x0040006403000388 */ /* 0x0003e20000000800 */
[----:B------:R-:W-:Y:S06]  /*3850*/  BAR.SYNC.DEFER_BLOCKING 0x0 ;  /* 0x0000000000007b1d */ /* 0x000fec0000010000 */
[----:B------:R1:W2:Y:S01]  /*3860*/  LDS R85, [R29+0x4000] ;  /* 0x004000001d557984 */ /* 0x0002a20000000800 */
[----:B------:R-:W3:Y:S02]  /*3870*/  SYNCS.PHASECHK.TRANS64.TRYWAIT P3, [UR15], R101 ;  /* 0x00000065ff0075a7 */ /* 0x000ee4000806110f */
[----:B-123--:R-:W-:Y:S05]  /*3880*/  @!P3 BRA `(.L_x_15) ;  /* 0x000000180070b947 */ /* 0x00efea0003800000 */
.L_x_24:
[C---:B------:R-:W-:Y:S01]  /*3890*/  IMAD.WIDE R104, R83.reuse, 0x2, R22 ;  /* 0x0000000253687825 */ /* 0x040fe200078e0216 */
[----:B------:R-:W2:Y:S03]  /*38a0*/  LDG.E.U16 R107, desc[UR30][R18.64] ;  /* 0x0000001e126b7981 */ /* 0x000ea6000c1e1500 */
[C---:B------:R-:W-:Y:S01]  /*38b0*/  IMAD.WIDE R102, R83.reuse, 0x2, R52 ;  /* 0x0000000253667825 */ /* 0x040fe200078e0234 */
[----:B------:R1:W3:Y:S03]  /*38c0*/  LDG.E.U16 R121, desc[UR30][R104.64] ;  /* 0x0000001e68797981 */ /* 0x0002e6000c1e1500 */
[C---:B------:R-:W-:Y:S01]  /*38d0*/  IMAD.WIDE R100, R83.reuse, 0x2, R48 ;  /* 0x0000000253647825 */ /* 0x040fe200078e0230 */
[----:B------:R-:W4:Y:S03]  /*38e0*/  LDG.E.U16 R109, desc[UR30][R16.64] ;  /* 0x0000001e106d7981 */ /* 0x000f26000c1e1500 */
[C---:B------:R-:W-:Y:S01]  /*38f0*/  IMAD.WIDE R112, R83.reuse, 0x2, R42 ;  /* 0x0000000253707825 */ /* 0x040fe200078e022a */
[----:B------:R5:W4:Y:S03]  /*3900*/  LDG.E.U16 R111, desc[UR30][R14.64] ;  /* 0x0000001e0e6f7981 */ /* 0x000b26000c1e1500 */
[C---:B------:R-:W-:Y:S01]  /*3910*/  IMAD.WIDE R114, R83.reuse, 0x2, R38 ;  /* 0x0000000253727825 */ /* 0x040fe200078e0226 */
[----:B------:R-:W4:Y:S03]  /*3920*/  LDG.E.U16 R106, desc[UR30][R102.64] ;  /* 0x0000001e666a7981 */ /* 0x000f26000c1e1500 */
[C---:B------:R-:W-:Y:S01]  /*3930*/  IMAD.WIDE R116, R83.reuse, 0x2, R34 ;  /* 0x0000000253747825 */ /* 0x040fe200078e0222 */
[----:B------:R0:W4:Y:S03]  /*3940*/  LDG.E.U16 R108, desc[UR30][R100.64] ;  /* 0x0000001e646c7981 */ /* 0x000126000c1e1500 */
[C---:B------:R-:W-:Y:S01]  /*3950*/  IMAD.WIDE R118, R83.reuse, 0x2, R30 ;  /* 0x0000000253767825 */ /* 0x040fe200078e021e */
[----:B------:R-:W4:Y:S03]  /*3960*/  LDG.E.U16 R113, desc[UR30][R112.64] ;  /* 0x0000001e70717981 */ /* 0x000f26000c1e1500 */
[C---:B-1----:R-:W-:Y:S01]  /*3970*/  IMAD.WIDE R104, R83.reuse, 0x2, R24 ;  /* 0x0000000253687825 */ /* 0x042fe200078e0218 */
[----:B------:R-:W4:Y:S03]  /*3980*/  LDG.E.U16 R115, desc[UR30][R114.64] ;  /* 0x0000001e72737981 */ /* 0x000f26000c1e1500 */
[C---:B-----5:R-:W-:Y:S01]  /*3990*/  IMAD.WIDE R14, R83.reuse, 0x2, R44 ;  /* 0x00000002530e7825 */ /* 0x060fe200078e022c */
[----:B------:R-:W5:Y:S03]  /*39a0*/  LDG.E.U16 R117, desc[UR30][R116.64] ;  /* 0x0000001e74757981 */ /* 0x000f66000c1e1500 */
[C---:B------:R-:W-:Y:S01]  /*39b0*/  IMAD.WIDE R16, R83.reuse, 0x2, R40 ;  /* 0x0000000253107825 */ /* 0x040fe200078e0228 */
[----:B------:R-:W5:Y:S03]  /*39c0*/  LDG.E.U16 R119, desc[UR30][R118.64] ;  /* 0x0000001e76777981 */ /* 0x000f66000c1e1500 */
[C---:B------:R-:W-:Y:S01]  /*39d0*/  IMAD.WIDE R18, R83.reuse, 0x2, R36 ;  /* 0x0000000253127825 */ /* 0x040fe200078e0224 */
[----:B------:R-:W5:Y:S03]  /*39e0*/  LDG.E.U16 R112, desc[UR30][R14.64] ;  /* 0x0000001e0e707981 */ /* 0x000f66000c1e1500 */
[C---:B0-----:R-:W-:Y:S01]  /*39f0*/  IMAD.WIDE R100, R83.reuse, 0x2, R32 ;  /* 0x0000000253647825 */ /* 0x041fe200078e0220 */
[----:B------:R-:W5:Y:S03]  /*3a00*/  LDG.E.U16 R114, desc[UR30][R16.64] ;  /* 0x0000001e10727981 */ /* 0x000f66000c1e1500 */
[----:B------:R-:W-:Y:S01]  /*3a10*/  IMAD.WIDE R102, R83, 0x2, R20 ;  /* 0x0000000253667825 */ /* 0x000fe200078e0214 */
[----:B------:R-:W5:Y:S04]  /*3a20*/  LDG.E.U16 R116, desc[UR30][R18.64] ;  /* 0x0000001e12747981 */ /* 0x000f68000c1e1500 */
[----:B------:R-:W5:Y:S04]  /*3a30*/  LDG.E.U16 R118, desc[UR30][R100.64] ;  /* 0x0000001e64767981 */ /* 0x000f68000c1e1500 */
[----:B------:R-:W5:Y:S04]  /*3a40*/  LDG.E.U16 R120, desc[UR30][R102.64] ;  /* 0x0000001e66787981 */ /* 0x000f68000c1e1500 */
[----:B------:R-:W5:Y:S01]  /*3a50*/  LDG.E.U16 R104, desc[UR30][R104.64] ;  /* 0x0000001e68687981 */ /* 0x000f62000c1e1500 */
[----:B------:R-:W-:-:S02]  /*3a60*/  F2FP.BF16.F32.PACK_AB R4, R5, R4 ;  /* 0x000000040504723e */ /* 0x000fc400000010ff */
[----:B------:R-:W-:Y:S02]  /*3a70*/  F2FP.BF16.F32.PACK_AB R5, R99, R6 ;  /* 0x000000066305723e */ /* 0x000fe400000010ff */
[----:B------:R-:W-:Y:S02]  /*3a80*/  F2FP.BF16.F32.PACK_AB R6, R8, R7 ;  /* 0x000000070806723e */ /* 0x000fe400000010ff */
[----:B------:R-:W-:Y:S02]  /*3a90*/  F2FP.BF16.F32.PACK_AB R7, R12, R9 ;  /* 0x000000090c07723e */ /* 0x000fe400000010ff */
[----:B------:R-:W-:Y:S02]  /*3aa0*/  F2FP.BF16.F32.PACK_AB R8, R13, R10 ;  /* 0x0000000a0d08723e */ /* 0x000fe400000010ff */
[----:B------:R-:W-:Y:S02]  /*3ab0*/  F2FP.BF16.F32.PACK_AB R9, R98, R11 ;  /* 0x0000000b6209723e */ /* 0x000fe400000010ff */
[----:B------:R-:W-:-:S02]  /*3ac0*/  F2FP.BF16.F32.PACK_AB R10, R123, R96 ;  /* 0x000000607b0a723e */ /* 0x000fc400000010ff */
[----:B------:R-:W-:Y:S01]  /*3ad0*/  F2FP.BF16.F32.PACK_AB R11, R110, R125 ;  /* 0x0000007d6e0b723e */ /* 0x000fe200000010ff */
[----:B------:R-:W-:-:S03]  /*3ae0*/  FADD R96, -R68, R97 ;  /* 0x0000006144607221 */ /* 0x000fc60000000100 */
[----:B------:R-:W-:Y:S01]  /*3af0*/  STTM.16dp32bit_t0_t15.x8 tmem[UR22], R4 ;  /* 0x00000004000079ed */ /* 0x000fe20008980016 */
[----:B------:R-:W-:Y:S01]  /*3b00*/  STTM.16dp32bit_t16_t31.x8 tmem[UR22+0x8], R4 ;  /* 0x00000804000079ed */ /* 0x000fe200089a0016 */
[----:B------:R-:W-:-:S06]  /*3b10*/  FMUL R96, R96, 1.4426950216293334961 ;  /* 0x3fb8aa3b60607820 */ /* 0x000fcc0000400000 */
[----:B------:R-:W0:Y:S01]  /*3b20*/  MUFU.EX2 R96, R96 ;  /* 0x0000006000607308 */ /* 0x000e220000000800 */
[----:B------:R-:W-:Y:S01]  /*3b30*/  ULEA UR15, UR36, UR11, 0x3 ;  /* 0x0000000b240f7291 */ /* 0x000fe2000f8e18ff */
[----:B------:R-:W-:-:S03]  /*3b40*/  UMOV UR5, UR6 ;  /* 0x0000000600057c82 */ /* 0x000fc60008000000 */
[----:B------:R-:W-:Y:S01]  /*3b50*/  UIADD3 UR15, UPT, UPT, UR15, 0x8000, URZ ;  /* 0x000080000f0f7890 */ /* 0x000fe2000fffe0ff */
[----:B--2---:R1:W-:Y:S04]  /*3b60*/  STS.U16 [R28+UR11+0x6000], R107 ;  /* 0x0060006b1c007988 */ /* 0x0043e8000800040b */
[----:B---3--:R1:W-:Y:S04]  /*3b70*/  STS.U16 [R28+UR11+0x7c00], R121 ;  /* 0x007c00791c007988 */ /* 0x0083e8000800040b */
[----:B----4-:R1:W-:Y:S04]  /*3b80*/  STS.U16 [R28+UR11+0x6400], R109 ;  /* 0x0064006d1c007988 */ /* 0x0103e8000800040b */
[----:B------:R1:W-:Y:S04]  /*3b90*/  STS.U16 [R28+UR11+0x6800], R111 ;  /* 0x0068006f1c007988 */ /* 0x0003e8000800040b */
[----:B------:R1:W-:Y:S04]  /*3ba0*/  STS.U16 [R28+UR11+0x6c00], R113 ;  /* 0x006c00711c007988 */ /* 0x0003e8000800040b */
[----:B------:R1:W-:Y:S04]  /*3bb0*/  STS.U16 [R28+UR11+0x7000], R115 ;  /* 0x007000731c007988 */ /* 0x0003e8000800040b */
        /* <DEDUP_REMOVED lines=10> */
[----:B------:R-:W2:Y:S02]  /*3c60*/  FENCE.VIEW.ASYNC.T ;  /* 0x00000000000073c6 */ /* 0x000ea40000000200 */
[----:B--2---:R-:W-:Y:S06]  /*3c70*/  BAR.SYNC.DEFER_BLOCKING 0x0 ;  /* 0x0000000000007b1d */ /* 0x004fec0000010000 */
[----:B------:R-:W-:Y:S01]  /*3c80*/  LDTM.16dp32bit_t0_t15.x16 R4, tmem[UR14] ;  /* 0x0000000e000479ee */ /* 0x000fe20008a00000 */
[----:B------:R-:W0:Y:S01]  /*3c90*/  LDTM.16dp32bit_t16_t31.x16 R4, tmem[UR14+0x10] ;  /* 0x0000100e000479ee */ /* 0x000e220008a20000 */
[----:B------:R-:W-:Y:S01]  /*3ca0*/  NOP ;  /* 0x0000000000007918 */ /* 0x000fe20000000000 */
[C---:B0-----:R-:W-:Y:S01]  /*3cb0*/  FMUL R4, R96.reuse, R4 ;  /* 0x0000000460047220 */ /* 0x041fe20000400000 */
        /* <DEDUP_REMOVED lines=16> */
[----:B------:R1:W-:Y:S01]  /*3dc0*/  STTM.16dp32bit_t16_t31.x16 tmem[UR14+0x10], R4 ;  /* 0x00001004000079ed */ /* 0x0003e20008a2000e */
[----:B------:R-:W0:Y:S02]  /*3dd0*/  FENCE.VIEW.ASYNC.T ;  /* 0x00000000000073c6 */ /* 0x000e240000000200 */
[----:B0-----:R-:W-:Y:S06]  /*3de0*/  BAR.SYNC.DEFER_BLOCKING 0x0 ;  /* 0x0000000000007b1d */ /* 0x001fec0000010000 */
[----:B------:R0:W-:Y:S06]  /*3df0*/  MEMBAR.ALL.CTA ;  /* 0x0000000000007992 */ /* 0x0001ec0000008000 */
[----:B0-----:R-:W0:Y:S02]  /*3e00*/  FENCE.VIEW.ASYNC.S ;  /* 0x00000000000073c6 */ /* 0x001e240000000000 */
[----:B0-----:R-:W-:Y:S06]  /*3e10*/  BAR.SYNC.DEFER_BLOCKING 0x0 ;  /* 0x0000000000007b1d */ /* 0x001fec0000010000 */
[----:B------:R-:W-:Y:S05]  /*3e20*/  BRA.U UP1, `(.L_x_16) ;  /* 0x0000000101547547 */ /* 0x000fea000b800000 */
[----:B------:R-:W-:Y:S02]  /*3e30*/  UIADD3 UR25, UPT, UPT, UR12, 0x48, URZ ;  /* 0x000000480c197890 */ /* 0x000fe4000fffe0ff */
[----:B------:R-:W-:Y:S02]  /*3e40*/  UIADD3 UR27, UPT, UPT, UR12, 0x50, URZ ;  /* 0x000000500c1b7890 */ /* 0x000fe4000fffe0ff */
        /* <DEDUP_REMOVED lines=19> */
.L_x_16:
[----:B------:R-:W-:Y:S01]  /*3f80*/  UIADD3 UR36, UPT, UPT, UR36, 0x1, URZ ;  /* 0x0000000124247890 */ /* 0x000fe2000fffe0ff */
[----:B------:R-:W-:Y:S01]  /*3f90*/  FFMA R80, R96, R80, R85 ;  /* 0x0000005060507223 */ /* 0x000fe20000000055 */
[----:B------:R-:W-:Y:S01]  /*3fa0*/  UIADD3 UR4, UPT, UPT, UR4, 0x40, URZ ;  /* 0x0000004004047890 */ /* 0x000fe2000fffe0ff */
[----:B------:R-:W-:Y:S01]  /*3fb0*/  IADD3 R83, PT, PT, R83, UR23, RZ ;  /* 0x0000001753537c10 */ /* 0x000fe2000fffe0ff */
[----:B------:R-:W-:Y:S01]  /*3fc0*/  UISETP.GT.AND UP2, UPT, UR36, 0x1, UPT ;  /* 0x000000012400788c */ /* 0x000fe2000bf44270 */
[----:B------:R-:W-:Y:S01]  /*3fd0*/  IMAD.IADD R81, R69, 0x1, R81 ;  /* 0x0000000145517824 */ /* 0x000fe200078e0251 */
[----:B------:R-:W-:Y:S01]  /*3fe0*/  MOV R97, R68 ;  /* 0x0000004400617202 */ /* 0x000fe20000000f00 */
[----:B------:R-:W-:Y:S01]  /*3ff0*/  IMAD.U32 R85, RZ, RZ, UR5 ;  /* 0x00000005ff557e24 */ /* 0x000fe2000f8e00ff */
[----:B0-----:R-:W-:Y:S02]  /*4000*/  USEL UR6, URZ, 0x1, !UP2 ;  /* 0x00000001ff067887 */ /* 0x001fe4000d000000 */
[----:B------:R-:W-:-:S02]  /*4010*/  USEL UR36, UR36, URZ, !UP2 ;  /* 0x000000ff24247287 */ /* 0x000fc4000d000000 */
[----:B------:R-:W-:Y:S02]  /*4020*/  UISETP.GE.AND UP2, UPT, UR4, UR21, UPT ;  /* 0x000000150400728c */ /* 0x000fe4000bf46270 */
[----:B------:R-:W-:-:S07]  /*4030*/  ULOP3.LUT UR6, UR5, UR6, URZ, 0x3c, !UPT ;  /* 0x0000000605067292 */ /* 0x000fce000f8e3cff */
[----:B------:R-:W-:Y:S05]  /*4040*/  BRA.U !UP2, `(.L_x_17) ;  /* 0xffffffe90af07547 */ /* 0x000fea000b83ffff */
.L_x_12:
[----:B-1----:R-:W1:Y:S01]  /*4050*/  LDCU UR4, c[0x0][0x3f0] ;  /* 0x00007e00ff0477ac */ /* 0x002e620008000800 */
[----:B------:R-:W-:Y:S01]  /*4060*/  IMAD.SHL.U32 R3, R0, 0x20, RZ ;  /* 0x0000002000037824 */ /* 0x000fe200078e00ff */
[----:B------:R-:W-:Y:S01]  /*4070*/  FSETP.GEU.AND P4, PT, R80, 1.175494350822287508e-38, PT ;  /* 0x008000005000780b */ /* 0x000fe20003f8e000 */
[----:B0---4-:R-:W-:Y:S01]  /*4080*/  IMAD.SHL.U32 R4, R0, 0x10, RZ ;  /* 0x0000001000047824 */ /* 0x011fe200078e00ff */
[----:B------:R-:W-:Y:S02]  /*4090*/  SHF.R.S32.HI R5, RZ, 0x5, R0 ;  /* 0x00000005ff057819 */ /* 0x000fe40000011400 */
[----:B------:R-:W-:Y:S02]  /*40a0*/  LOP3.LUT R3, R3, 0x300, RZ, 0xc0, !PT ;  /* 0x0000030003037812 */ /* 0x000fe400078ec0ff */
[----:B------:R-:W-:Y:S02]  /*40b0*/  SGXT R5, R5, 0x1 ;  /* 0x000000010505781a */ /* 0x000fe40000000200 */
[----:B------:R-:W-:Y:S01]  /*40c0*/  LOP3.LUT R6, R3, 0x870, R4, 0xf8, !PT ;  /* 0x0000087003067812 */ /* 0x000fe200078ef804 */
[C---:B------:R-:W-:Y:S01]  /*40d0*/  FMUL R3, R80.reuse, 8388608 ;  /* 0x4b00000050037820 */ /* 0x040fe20000400000 */
[----:B------:R-:W-:-:S02]  /*40e0*/  FSETP.GT.AND P3, PT, |R80|, 8.50705917302346158658e+37, PT ;  /* 0x7e8000005000780b */ /* 0x000fc40003f64200 */
[----:B------:R-:W-:Y:S02]  /*40f0*/  LOP3.LUT R24, R6, 0x1040, R5, 0x78, !PT ;  /* 0x0000104006187812 */ /* 0x000fe400078e7805 */
[----:B------:R-:W-:Y:S01]  /*4100*/  FSEL R31, R3, R80, !P4 ;  /* 0x00000050031f7208 */ /* 0x000fe20006000000 */
[----:B-1----:R-:W-:Y:S01]  /*4110*/  UISETP.GE.AND UP0, UPT, UR4, 0x1, UPT ;  /* 0x000000010400788c */ /* 0x002fe2000bf06270 */
[----:B------:R-:W-:Y:S02]  /*4120*/  SHF.R.S32.HI R21, RZ, 0x2, R0 ;  /* 0x00000002ff157819 */ /* 0x000fe40000011400 */
[----:B------:R-:W-:Y:S01]  /*4130*/  SHF.L.U32 R22, R0, 0x2, RZ ;  /* 0x0000000200167819 */ /* 0x000fe200000006ff */
[----:B------:R-:W-:Y:S01]  /*4140*/  VIADD R3, R31, 0xc0cafb0d ;  /* 0xc0cafb0d1f037836 */ /* 0x000fe20000000000 */
[----:B------:R-:W-:-:S04]  /*4150*/  LOP3.LUT R29, R4, 0x30, RZ, 0xc0, !PT ;  /* 0x00000030041d7812 */ /* 0x000fc800078ec0ff */
[----:B------:R-:W-:Y:S05]  /*4160*/  BRA.U !UP0, `(.L_x_18) ;  /* 0x0000000108107547 */ /* 0x000fea000b800000 */
[----:B------:R-:W-:-:S06]  /*4170*/  USHF.L.U32 UR5, UR5, 0x1f, URZ ;  /* 0x0000001f05057899 */ /* 0x000fcc00080006ff */
[----:B------:R-:W-:-:S04]  /*4180*/  IMAD.U32 R4, RZ, RZ, UR5 ;  /* 0x00000005ff047e24 */ /* 0x000fc8000f8e00ff */
[----:B------:R-:W0:Y:S02]  /*4190*/  SYNCS.PHASECHK.TRANS64.TRYWAIT P0, [UR15], R4 ;  /* 0x00000004ff0075a7 */ /* 0x000e24000800110f */
[----:B0-----:R-:W-:Y:S05]  /*41a0*/  @!P0 BRA `(.L_x_19) ;  /* 0x0000001000348947 */ /* 0x001fea0003800000 */
.L_x_18:
[----:B------:R-:W-:Y:S01]  /*41b0*/  BAR.SYNC.DEFER_BLOCKING 0x0 ;  /* 0x0000000000007b1d */ /* 0x000fe20000010000 */
[C---:B------:R-:W-:Y:S01]  /*41c0*/  FSETP.GEU.AND P0, PT, |R80|.reuse, 1.175494350822287508e-38, PT ;  /* 0x008000005000780b */ /* 0x040fe20003f0e200 */
[----:B------:R-:W-:Y:S01]  /*41d0*/  @P3 FMUL R80, R80, 0.25 ;  /* 0x3e80000050503820 */ /* 0x000fe20000400000 */
[----:B------:R-:W-:Y:S01]  /*41e0*/  LOP3.LUT R20, R3, 0xff800000, RZ, 0xc0, !PT ;  /* 0xff80000003147812 */ /* 0x000fe200078ec0ff */
[----:B--2---:R-:W-:Y:S01]  /*41f0*/  HFMA2 R28, -RZ, RZ, 1.443359375, -0.2030029296875 ;  /* 0x3dc6b27fff1c7431 */ /* 0x004fe200000001ff */
[----:B------:R-:W-:-:S03]  /*4200*/  SGXT R21, R21, 0x1 ;  /* 0x000000011515781a */ /* 0x000fc60000000200 */
[----:B------:R-:W0:Y:S01]  /*4210*/  LDC R36, c[0x0][0x3e8] ;  /* 0x0000fa00ff247b82 */ /* 0x000e220000000800 */
[----:B------:R-:W-:Y:S01]  /*4220*/  LOP3.LUT R22, R29, 0x3c0, R22, 0xf8, !PT ;  /* 0x000003c01d167812 */ /* 0x000fe200078ef816 */
[----:B------:R-:W-:Y:S01]  /*4230*/  IMAD.IADD R3, R31, 0x1, -R20 ;  /* 0x000000011f037824 */ /* 0x000fe200078e0a14 */
[----:B------:R-:W-:Y:S01]  /*4240*/  I2FP.F32.S32 R20, R20 ;  /* 0x0000001400147245 */ /* 0x000fe20000201400 */
[----:B------:R-:W1:Y:S01]  /*4250*/  LDCU.64 UR4, c[0x0][0x3e0] ;  /* 0x00007c00ff0477ac */ /* 0x000e620008000a00 */
[----:B------:R-:W-:Y:S01]  /*4260*/  LOP3.LUT R26, R22, 0x1040, R21, 0x78, !PT ;  /* 0x00001040161a7812 */ /* 0x000fe200078e7815 */
[----:B------:R-:W-:Y:S01]  /*4270*/  FADD R21, R3, -1 ;  /* 0xbf80000003157421 */ /* 0x000fe20000000000 */
[----:B------:R-:W-:Y:S01]  /*4280*/  FSEL R3, RZ, -23, P4 ;  /* 0xc1b80000ff037808 */ /* 0x000fe20002000000 */
[----:B------:R-:W-:Y:S01]  /*4290*/  @!P0 FMUL R80, R80, 16777216 ;  /* 0x4b80000050508820 */ /* 0x000fe20000400000 */
[C---:B------:R-:W-:Y:S01]  /*42a0*/  IMAD.SHL.U32 R22, R0.reuse, 0x80, RZ ;  /* 0x0000008000167824 */ /* 0x040fe200078e00ff */
[----:B------:R-:W-:Y:S01]  /*42b0*/  SHF.L.U32 R23, R0, 0x1, RZ ;  /* 0x0000000100177819 */ /* 0x000fe200000006ff */
[----:B------:R-:W2:Y:S01]  /*42c0*/  LDC.64 R34, c[0x0][0x398] ;  /* 0x0000e600ff227b82 */ /* 0x000ea20000000a00 */
[----:B------:R-:W-:-:S02]  /*42d0*/  FFMA.FTZ R3, R20, 1.1920928955078125e-07, R3 ;  /* 0x3400000014037823 */ /* 0x000fc40000010003 */
[----:B------:R-:W3:Y:S01]  /*42e0*/  MUFU.RCP R20, R80 ;  /* 0x0000005000147308 */ /* 0x000ee20000001000 */
[----:B------:R-:W-:Y:S02]  /*42f0*/  LOP3.LUT R23, R23, 0x80, RZ, 0xc0, !PT ;  /* 0x0000008017177812 */ /* 0x000fe400078ec0ff */
[----:B------:R-:W-:Y:S01]  /*4300*/  LOP3.LUT R25, R22, 0x400, RZ, 0xc0, !PT ;  /* 0x0000040016197812 */ /* 0x000fe200078ec0ff */
[C---:B------:R-:W-:Y:S01]  /*4310*/  FFMA.FTZ R22, R21.reuse, R28, -0.16845393180847167969 ;  /* 0xbe2c7f3015167423 */ /* 0x040fe2000001001c */
[----:B------:R-:W4:Y:S02]  /*4320*/  @!P2 SYNCS.CCTL.IV [UR11+0x8000] ;  /* 0x00800000ff00a9b1 */ /* 0x000f24000800000b */
[----:B----4-:R-:W-:Y:S01]  /*4330*/  BAR.SYNC.DEFER_BLOCKING 0x0 ;  /* 0x0000000000007b1d */ /* 0x010fe20000010000 */
[----:B------:R-:W-:Y:S01]  /*4340*/  IADD3 R28, PT, PT, R24, UR11, R23 ;  /* 0x0000000b181c7c10 */ /* 0x000fe2000fffe017 */
[----:B------:R-:W-:Y:S01]  /*4350*/  FFMA.FTZ R22, R21, R22, 0.1716887056827545166 ;  /* 0x3e2fcf2a15167423 */ /* 0x000fe20000010016 */
[----:B------:R-:W-:Y:S01]  /*4360*/  IADD3 R30, PT, PT, R26, UR11, R25 ;  /* 0x0000000b1a1e7c10 */ /* 0x000fe2000fffe019 */
[----:B-1----:R-:W-:-:S02]  /*4370*/  UIMAD UR4, UR10, UR4, URZ ;  /* 0x000000040a0472a4 */ /* 0x002fc4000f8e02ff */
[C---:B------:R-:W-:Y:S01]  /*4380*/  FFMA.FTZ R22, R21.reuse, R22, -0.17900948226451873779 ;  /* 0xbe374e4315167423 */ /* 0x040fe20000010016 */
[----:B------:R-:W-:Y:S01]  /*4390*/  LDTM.16dp32bit_t0_t15.x16 R4, tmem[UR14] ;  /* 0x0000000e000479ee */ /* 0x000fe20008a00000 */
[----:B------:R-:W1:Y:S01]  /*43a0*/  LDTM.16dp32bit_t16_t31.x16 R4, tmem[UR14+0x10] ;  /* 0x0000100e000479ee */ /* 0x000e620008a20000 */
[----:B------:R-:W-:Y:S01]  /*43b0*/  USHF.L.U32 UR6, UR4, 0x1, URZ ;  /* 0x0000000104067899 */ /* 0x000fe200080006ff */
[----:B------:R-:W-:-:S04]  /*43c0*/  FFMA.FTZ R22, R21, R22, 0.20512372255325317383 ;  /* 0x3e520bf415167423 */ /* 0x000fc80000010016 */
[----:B------:R-:W-:-:S04]  /*43d0*/  FFMA.FTZ R22, R21, R22, -0.24046532809734344482 ;  /* 0xbe763c8b15167423 */ /* 0x000fc80000010016 */
[----:B------:R-:W-:-:S04]  /*43e0*/  FFMA.FTZ R22, R21, R22, 0.28857114911079406738 ;  /* 0x3e93bf9915167423 */ /* 0x000fc80000010016 */
[C---:B------:R-:W-:Y:S01]  /*43f0*/  FFMA.FTZ R22, R21.reuse, R22, -0.36067417263984680176 ;  /* 0xbeb8aa4915167423 */ /* 0x040fe20000010016 */
[----:B------:R-:W4:Y:S01]  /*4400*/  @!P2 SYNCS.CCTL.IV [UR11+0x8008] ;  /* 0x00800800ff00a9b1 */ /* 0x000f22000800000b */
[----:B------:R-:W-:Y:S02]  /*4410*/  NOP ;  /* 0x0000000000007918 */ /* 0x000fe40000000000 */
[----:B------:R-:W-:Y:S01]  /*4420*/  FFMA.FTZ R22, R21, R22, 0.48089820146560668945 ;  /* 0x3ef6384a15167423 */ /* 0x000fe20000010016 */
[----:B------:R-:W-:-:S03]  /*4430*/  FSETP.NEU.AND P2, PT, R31, RZ, PT ;  /* 0x000000ff1f00720b */ /* 0x000fc60003f4d000 */
[----:B------:R-:W-:Y:S01]  /*4440*/  FFMA.FTZ R22, R21, R22, -0.72134751081466674805 ;  /* 0xbf38aa3b15167423 */ /* 0x000fe20000010016 */
[----:B-1----:R-:W-:Y:S01]  /*4450*/  @P3 FMUL R16, R16, 0.25 ;  /* 0x3e80000010103820 */ /* 0x002fe20000400000 */
[----:B------:R-:W-:Y:S01]  /*4460*/  @P3 FMUL R17, R17, 0.25 ;  /* 0x3e80000011113820 */ /* 0x000fe20000400000 */
        /* <DEDUP_REMOVED lines=14> */
[----:B------:R-:W-:Y:S01]  /*4550*/  @!P0 FMUL R16, R16, 16777216 ;  /* 0x4b80000010108820 */ /* 0x000fe20000400000 */
        /* <DEDUP_REMOVED lines=15> */
[C---:B---3--:R-:W-:Y:S01]  /*4650*/  FMUL R27, R20.reuse, R16 ;  /* 0x00000010141b7220 */ /* 0x048fe20000400000 */
        /* <DEDUP_REMOVED lines=14> */
[----:B------:R-:W-:Y:S01]  /*4740*/  FMUL R20, R20, R19 ;  /* 0x0000001314147220 */ /* 0x000fe20000400000 */
[----:B------:R-:W-:Y:S01]  /*4750*/  F2FP.BF16.F32.PACK_AB R8, R23, R4 ;  /* 0x000000041708723e */ /* 0x000fe200000010ff */
[----:B------:R-:W-:Y:S01]  /*4760*/  FMUL R22, R21, R22 ;  /* 0x0000001615167220 */ /* 0x000fe20000400000 */
[----:B------:R-:W-:-:S02]  /*4770*/  F2FP.BF16.F32.PACK_AB R9, R24, R5 ;  /* 0x000000051809723e */ /* 0x000fc400000010ff */
[----:B------:R-:W-:Y:S01]  /*4780*/  F2FP.BF16.F32.PACK_AB R10, R25, R6 ;  /* 0x00000006190a723e */ /* 0x000fe200000010ff */
[----:B------:R-:W-:Y:S01]  /*4790*/  FMUL R22, R21, R22 ;  /* 0x0000001615167220 */ /* 0x000fe20000400000 */
[----:B------:R-:W-:Y:S02]  /*47a0*/  F2FP.BF16.F32.PACK_AB R11, R26, R7 ;  /* 0x000000071a0b723e */ /* 0x000fe400000010ff */
[----:B------:R-:W-:Y:S01]  /*47b0*/  F2FP.BF16.F32.PACK_AB R12, R27, R12 ;  /* 0x0000000c1b0c723e */ /* 0x000fe200000010ff */
[----:B------:R-:W-:Y:S01]  /*47c0*/  FFMA.FTZ R22, R21, 1.4426950216293334961, R22 ;  /* 0x3fb8aa3b15167823 */ /* 0x000fe20000010016 */
[----:B------:R-:W-:Y:S01]  /*47d0*/  F2FP.BF16.F32.PACK_AB R13, R16, R13 ;  /* 0x0000000d100d723e */ /* 0x000fe200000010ff */
[----:B----4-:R0:W-:Y:S01]  /*47e0*/  STSM.16.M88.4 [R28], R8 ;  /* 0x000000081c007844 */ /* 0x0101e20000000200 */
[----:B------:R-:W-:Y:S01]  /*47f0*/  F2FP.BF16.F32.PACK_AB R14, R17, R14 ;  /* 0x0000000e110e723e */ /* 0x000fe200000010ff */
[----:B------:R-:W-:Y:S01]  /*4800*/  FADD R3, R3, R22 ;  /* 0x0000001603037221 */ /* 0x000fe20000000000 */
[----:B------:R-:W-:-:S02]  /*4810*/  F2FP.BF16.F32.PACK_AB R15, R20, R15 ;  /* 0x0000000f140f723e */ /* 0x000fc400000010ff */
[--C-:B------:R-:W-:Y:S02]  /*4820*/  SHF.R.U32.HI R17, RZ, 0x6, R0.reuse ;  /* 0x00000006ff117819 */ /* 0x100fe40000011600 */
[----:B------:R-:W-:Y:S01]  /*4830*/  ISETP.GE.U32.AND P0, PT, R31, 0x7f800000, PT ;  /* 0x7f8000001f00780c */ /* 0x000fe20003f06070 */
[----:B------:R1:W-:Y:S01]  /*4840*/  STSM.16.M88.4 [R28+0x400], R12 ;  /* 0x0004000c1c007844 */ /* 0x0003e20000000200 */
[----:B------:R-:W-:Y:S01]  /*4850*/  SGXT.U32 R17, R17, 0x2 ;  /* 0x000000021111781a */ /* 0x000fe20000000000 */
[----:B------:R-:W-:Y:S04]  /*4860*/  BAR.SYNC.DEFER_BLOCKING 0x0 ;  /* 0x0000000000007b1d */ /* 0x000fe80000010000 */
[----:B0-----:R-:W-:Y:S01]  /*4870*/  IMAD R10, R17, R36, RZ ;  /* 0x00000024110a7224 */ /* 0x001fe200078e02ff */
[----:B------:R-:W-:Y:S01]  /*4880*/  SHF.R.U32.HI R9, RZ, 0x2, R0 ;  /* 0x00000002ff097819 */ /* 0x000fe20000011600 */
[----:B------:R-:W-:Y:S01]  /*4890*/  IMAD R8, R2, UR5, RZ ;  /* 0x0000000502087c24 */ /* 0x000fe2000f8e02ff */
[----:B------:R-:W-:Y:S01]  /*48a0*/  UIMAD.WIDE UR4, UR4, 0x2, URZ ;  /* 0x00000002040478a5 */ /* 0x000fe2000f8e02ff */
[----:B------:R-:W-:-:S02]  /*48b0*/  IMAD R11, R36, 0x4, R10 ;  /* 0x00000004240b7824 */ /* 0x000fc400078e020a */
[----:B------:R-:W-:Y:S02]  /*48c0*/  @P0 IMAD.MOV.U32 R16, RZ, RZ, 0x7f800000 ;  /* 0x7f800000ff100424 */ /* 0x000fe400078e00ff */
[----:B------:R-:W-:Y:S01]  /*48d0*/  IMAD R17, R36, 0x4, R11 ;  /* 0x0000000424117824 */ /* 0x000fe200078e020b */
[----:B-1----:R-:W-:Y:S01]  /*48e0*/  LOP3.LUT R13, R9, 0x38, RZ, 0xc0, !PT ;  /* 0x00000038090d7812 */ /* 0x002fe200078ec0ff */
[----:B------:R-:W-:Y:S01]  /*48f0*/  @P0 FFMA.FTZ R3, R31, R16, +INF ;  /* 0x7f8000001f030423 */ /* 0x000fe20000010010 */
[C---:B------:R-:W-:Y:S01]  /*4900*/  SHF.L.U32 R9, R8.reuse, 0x1, RZ ;  /* 0x0000000108097819 */ /* 0x040fe200000006ff */
[----:B------:R-:W-:Y:S01]  /*4910*/  IMAD.HI R8, R8, 0x2, RZ ;  /* 0x0000000208087827 */ /* 0x000fe200078e02ff */
[C---:B------:R-:W-:Y:S01]  /*4920*/  LEA R19, R36.reuse, R17, 0x2 ;  /* 0x0000001124137211 */ /* 0x040fe200078e10ff */
[----:B------:R-:W0:Y:S01]  /*4930*/  LDCU UR4, c[0x0][0x3ec] ;  /* 0x00007d80ff0477ac */ /* 0x000e220008000800 */
[----:B------:R-:W-:Y:S02]  /*4940*/  LOP3.LUT R37, R13, 0x1f, R0, 0xf8, !PT ;  /* 0x0000001f0d257812 */ /* 0x000fe400078ef800 */
[----:B--2---:R-:W-:Y:S01]  /*4950*/  IADD3 R34, P0, P3, R9, UR6, R34 ;  /* 0x0000000609227c10 */ /* 0x004fe2000fb1e022 */
[----:B------:R-:W-:Y:S01]  /*4960*/  IMAD R21, R36, 0x4, R19 ;  /* 0x0000000424157824 */ /* 0x000fe200078e0213 */
[----:B------:R-:W-:Y:S01]  /*4970*/  FSEL R3, R3, -INF , P2 ;  /* 0xff80000003037808 */ /* 0x000fe20001000000 */
[----:B------:R-:W1:Y:S01]  /*4980*/  LDSM.16.M88.4 R4, [R30] ;  /* 0x000000001e04783b */ /* 0x000e620000000200 */
[----:B------:R-:W-:Y:S01]  /*4990*/  IMAD.SHL.U32 R9, R37, 0x8, RZ ;  /* 0x0000000825097824 */ /* 0x000fe200078e00ff */
[----:B------:R-:W-:Y:S01]  /*49a0*/  IADD3.X R40, PT, PT, R8, UR5, R35, P0, P3 ;  /* 0x0000000508287c10 */ /* 0x000fe200087e6423 */
[----:B------:R-:W-:Y:S01]  /*49b0*/  IMAD R23, R36, 0x4, R21 ;  /* 0x0000000424177824 */ /* 0x000fe200078e0215 */
[----:B------:R-:W-:Y:S01]  /*49c0*/  LEA R12, P0, R10, R34, 0x1 ;  /* 0x000000220a0c7211 */ /* 0x000fe200078008ff */
[----:B------:R-:W-:Y:S01]  /*49d0*/  FFMA R3, R3, 0.69314718246459960938, R68 ;  /* 0x3f31721803037823 */ /* 0x000fe20000000044 */
[----:B------:R-:W-:Y:S01]  /*49e0*/  LOP3.LUT R8, R9, 0xc0, RZ, 0xc0, !PT ;  /* 0x000000c009087812 */ /* 0x000fe200078ec0ff */
[----:B------:R-:W-:Y:S01]  /*49f0*/  IMAD.SHL.U32 R37, R37, 0x10, RZ ;  /* 0x0000001025257824 */ /* 0x000fe200078e00ff */
[----:B------:R-:W-:-:S02]  /*4a00*/  LEA R24, R36, R23, 0x2 ;  /* 0x0000001724187211 */ /* 0x000fc400078e10ff */
[C---:B------:R-:W-:Y:S02]  /*4a10*/  LEA R14, P2, R11.reuse, R34, 0x1 ;  /* 0x000000220b0e7211 */ /* 0x040fe400078408ff */
[----:B------:R-:W-:Y:S01]  /*4a20*/  IADD3 R38, PT, PT, R8, UR11, R29 ;  /* 0x0000000b08267c10 */ /* 0x000fe2000fffe01d */
[----:B------:R-:W-:Y:S01]  /*4a30*/  IMAD R25, R36, 0x4, R24 ;  /* 0x0000000424197824 */ /* 0x000fe200078e0218 */
[-C--:B------:R-:W-:Y:S01]  /*4a40*/  LEA.HI.X.SX32 R13, R10, R40.reuse, 0x1, P0 ;  /* 0x000000280a0d7211 */ /* 0x080fe200000f0eff */
[----:B0-----:R-:W-:Y:S01]  /*4a50*/  UIMAD UR4, UR10, UR4, URZ ;  /* 0x000000040a0472a4 */ /* 0x001fe2000f8e02ff */
[----:B------:R-:W-:Y:S01]  /*4a60*/  LEA.HI.X.SX32 R15, R11, R40, 0x1, P2 ;  /* 0x000000280b0f7211 */ /* 0x000fe200010f0eff */
[C---:B------:R-:W-:Y:S01]  /*4a70*/  IMAD R26, R36.reuse, 0x4, R25 ;  /* 0x00000004241a7824 */ /* 0x040fe200078e0219 */
[----:B------:R-:W0:Y:S01]  /*4a80*/  LDSM.16.M88.4 R8, [R30+0x800] ;  /* 0x000800001e08783b */ /* 0x000e220000000200 */
[-C--:B------:R-:W-:Y:S01]  /*4a90*/  LEA R16, P0, R17, R34.reuse, 0x1 ;  /* 0x0000002211107211 */ /* 0x080fe200078008ff */
[----:B------:R-:W-:Y:S01]  /*4aa0*/  USHF.L.U32 UR6, UR4, 0x2, URZ ;  /* 0x0000000204067899 */ /* 0x000fe200080006ff */
[----:B------:R-:W-:Y:S01]  /*4ab0*/  LEA R20, P2, R21, R34, 0x1 ;  /* 0x0000002215147211 */ /* 0x000fe200078408ff */
[----:B------:R-:W-:Y:S01]  /*4ac0*/  UIMAD.WIDE UR4, UR4, 0x4, URZ ;  /* 0x00000004040478a5 */ /* 0x000fe2000f8e02ff */
[----:B------:R-:W-:-:S02]  /*4ad0*/  LEA R27, R36, R26, 0x2 ;  /* 0x0000001a241b7211 */ /* 0x000fc400078e10ff */
[----:B------:R-:W-:Y:S02]  /*4ae0*/  LEA.HI.X.SX32 R17, R17, R40, 0x1, P0 ;  /* 0x0000002811117211 */ /* 0x000fe400000f0eff */
[-C--:B------:R-:W-:Y:S01]  /*4af0*/  LEA R18, P0, R19, R34.reuse, 0x1 ;  /* 0x0000002213127211 */ /* 0x080fe200078008ff */
[----:B------:R-:W-:Y:S01]  /*4b00*/  IMAD R28, R36, 0x4, R27 ;  /* 0x00000004241c7824 */ /* 0x000fe200078e021b */
[----:B------:R-:W-:Y:S02]  /*4b10*/  LEA R22, P3, R23, R34, 0x1 ;  /* 0x0000002217167211 */ /* 0x000fe400078608ff */
[-C--:B------:R-:W-:Y:S02]  /*4b20*/  LEA.HI.X.SX32 R19, R19, R40.reuse, 0x1, P0 ;  /* 0x0000002813137211 */ /* 0x080fe400000f0eff */
[-C--:B------:R-:W-:Y:S02]  /*4b30*/  LEA.HI.X.SX32 R21, R21, R40.reuse, 0x1, P2 ;  /* 0x0000002815157211 */ /* 0x080fe400010f0eff */
[----:B------:R-:W-:-:S02]  /*4b40*/  LEA.HI.X.SX32 R23, R23, R40, 0x1, P3 ;  /* 0x0000002817177211 */ /* 0x000fc400018f0eff */
[----:B------:R-:W-:Y:S02]  /*4b50*/  LOP3.LUT R37, R37, 0xf0, RZ, 0xc0, !PT ;  /* 0x000000f025257812 */ /* 0x000fe400078ec0ff */
[----:B------:R-:W-:Y:S01]  /*4b60*/  LOP3.LUT R0, R0, 0xff, RZ, 0xc0, !PT ;  /* 0x000000ff00007812 */ /* 0x000fe200078ec0ff */
[----:B-1----:R1:W-:Y:S01]  /*4b70*/  STG.E.U16 desc[UR30][R12.64], R4 ;  /* 0x000000040c007986 */ /* 0x0023e2000c10151e */
[----:B------:R-:W-:Y:S02]  /*4b80*/  PRMT R29, R4, 0x7632, R29 ;  /* 0x00007632041d7816 */ /* 0x000fe4000000001d */
[----:B------:R-:W-:-:S03]  /*4b90*/  PRMT R39, R5, 0x7632, R39 ;  /* 0x0000763205277816 */ /* 0x000fc60000000027 */
[----:B------:R2:W-:Y:S04]  /*4ba0*/  STG.E.U16 desc[UR30][R14.64], R29 ;  /* 0x0000001d0e007986 */ /* 0x0005e8000c10151e */
[----:B------:R3:W-:Y:S01]  /*4bb0*/  STG.E.U16 desc[UR30][R16.64], R5 ;  /* 0x0000000510007986 */ /* 0x0007e2000c10151e */
[-C--:B-1----:R-:W-:Y:S02]  /*4bc0*/  LEA R4, P0, R24, R34.reuse, 0x1 ;  /* 0x0000002218047211 */ /* 0x082fe400078008ff */
[-C--:B------:R-:W-:Y:S01]  /*4bd0*/  LEA R12, P2, R25, R34.reuse, 0x1 ;  /* 0x00000022190c7211 */ /* 0x080fe200078408ff */
[----:B------:R1:W-:Y:S01]  /*4be0*/  STG.E.U16 desc[UR30][R18.64], R39 ;  /* 0x0000002712007986 */ /* 0x0003e2000c10151e */
[----:B--2---:R-:W-:Y:S01]  /*4bf0*/  IMAD R29, R36, 0x4, R28 ;  /* 0x00000004241d7824 */ /* 0x004fe200078e021c */
[----:B------:R-:W-:-:S02]  /*4c00*/  LEA R14, P3, R26, R34, 0x1 ;  /* 0x000000221a0e7211 */ /* 0x000fc400078608ff */
[----:B------:R-:W-:Y:S01]  /*4c10*/  STG.E.U16 desc[UR30][R20.64], R6 ;  /* 0x0000000614007986 */ /* 0x000fe2000c10151e */
[-C--:B------:R-:W-:Y:S02]  /*4c20*/  LEA.HI.X.SX32 R13, R25, R40.reuse, 0x1, P2 ;  /* 0x00000028190d7211 */ /* 0x080fe400010f0eff */
[----:B------:R-:W-:Y:S02]  /*4c30*/  LEA R31, R36, R29, 0x2 ;  /* 0x0000001d241f7211 */ /* 0x000fe400078e10ff */
[----:B---3--:R-:W-:Y:S02]  /*4c40*/  LEA.HI.X.SX32 R5, R24, R40, 0x1, P0 ;  /* 0x0000002818057211 */ /* 0x008fe400000f0eff */
[-C--:B------:R-:W-:Y:S01]  /*4c50*/  LEA R16, P0, R27, R34.reuse, 0x1 ;  /* 0x000000221b107211 */ /* 0x080fe200078008ff */
[----:B------:R-:W-:Y:S01]  /*4c60*/  IMAD R33, R36, 0x4, R31 ;  /* 0x0000000424217824 */ /* 0x000fe200078e021f */
[----:B------:R-:W-:Y:S02]  /*4c70*/  LEA R24, P2, R28, R34, 0x1 ;  /* 0x000000221c187211 */ /* 0x000fe400078408ff */
[----:B------:R-:W-:Y:S01]  /*4c80*/  LEA.HI.X.SX32 R15, R26, R40, 0x1, P3 ;  /* 0x000000281a0f7211 */ /* 0x000fe200018f0eff */
[----:B------:R-:W-:Y:S01]  /*4c90*/  IMAD R35, R36, 0x4, R33 ;  /* 0x0000000424237824 */ /* 0x000fe200078e0221 */
[----:B------:R-:W-:-:S02]  /*4ca0*/  LEA R26, P3, R29, R34, 0x1 ;  /* 0x000000221d1a7211 */ /* 0x000fc400078608ff */
[-C--:B------:R-:W-:Y:S02]  /*4cb0*/  LEA.HI.X.SX32 R17, R27, R40.reuse, 0x1, P0 ;  /* 0x000000281b117211 */ /* 0x080fe400000f0eff */
[----:B------:R-:W-:Y:S02]  /*4cc0*/  LEA.HI.X.SX32 R25, R28, R40, 0x1, P2 ;  /* 0x000000281c197211 */ /* 0x000fe400010f0eff */
[----:B------:R-:W-:Y:S02]  /*4cd0*/  LEA R36, R36, R35, 0x2 ;  /* 0x0000002324247211 */ /* 0x000fe400078e10ff */
[----:B------:R-:W-:Y:S02]  /*4ce0*/  LEA R28, P0, R31, R34, 0x1 ;  /* 0x000000221f1c7211 */ /* 0x000fe400078008ff */
[----:B------:R-:W-:Y:S02]  /*4cf0*/  LEA.HI.X.SX32 R27, R29, R40, 0x1, P3 ;  /* 0x000000281d1b7211 */ /* 0x000fe400018f0eff */
[----:B------:R-:W-:-:S02]  /*4d00*/  LEA R30, P2, R33, R34, 0x1 ;  /* 0x00000022211e7211 */ /* 0x000fc400078408ff */
[-C--:B------:R-:W-:Y:S02]  /*4d10*/  LEA R32, P3, R35, R34.reuse, 0x1 ;  /* 0x0000002223207211 */ /* 0x080fe400078608ff */
[C---:B------:R-:W-:Y:S02]  /*4d20*/  LEA R34, P4, R36.reuse, R34, 0x1 ;  /* 0x0000002224227211 */ /* 0x040fe400078808ff */
[-C--:B------:R-:W-:Y:S02]  /*4d30*/  LEA.HI.X.SX32 R29, R31, R40.reuse, 0x1, P0 ;  /* 0x000000281f1d7211 */ /* 0x080fe400000f0eff */
[-C--:B------:R-:W-:Y:S02]  /*4d40*/  LEA.HI.X.SX32 R31, R33, R40.reuse, 0x1, P2 ;  /* 0x00000028211f7211 */ /* 0x080fe400010f0eff */
[-C--:B------:R-:W-:Y:S02]  /*4d50*/  LEA.HI.X.SX32 R33, R35, R40.reuse, 0x1, P3 ;  /* 0x0000002823217211 */ /* 0x080fe400018f0eff */
[----:B------:R-:W-:-:S02]  /*4d60*/  LEA.HI.X.SX32 R35, R36, R40, 0x1, P4 ;  /* 0x0000002824237211 */ /* 0x000fc400020f0eff */
[----:B------:R-:W-:Y:S02]  /*4d70*/  PRMT R36, R6, 0x7632, R36 ;  /* 0x0000763206247816 */ /* 0x000fe40000000024 */
[----:B-1----:R-:W-:Y:S02]  /*4d80*/  PRMT R19, R7, 0x7632, R19 ;  /* 0x0000763207137816 */ /* 0x002fe40000000013 */
[----:B------:R-:W-:Y:S01]  /*4d90*/  ISETP.GE.U32.AND P0, PT, R0, 0x40, PT ;  /* 0x000000400000780c */ /* 0x000fe20003f06070 */
[----:B------:R-:W-:Y:S01]  /*4da0*/  STG.E.U16 desc[UR30][R22.64], R36 ;  /* 0x0000002416007986 */ /* 0x000fe2000c10151e */
[----:B------:R-:W-:-:S03]  /*4db0*/  IMAD.HI R0, R2, 0x4, RZ ;  /* 0x0000000402007827 */ /* 0x000fc600078e02ff */
[----:B------:R1:W-:Y:S04]  /*4dc0*/  STG.E.U16 desc[UR30][R4.64], R7 ;  /* 0x0000000704007986 */ /* 0x0003e8000c10151e */
[----:B------:R2:W-:Y:S04]  /*4dd0*/  STG.E.U16 desc[UR30][R12.64], R19 ;  /* 0x000000130c007986 */ /* 0x0005e8000c10151e */
[----:B0-----:R0:W-:Y:S01]  /*4de0*/  STG.E.U16 desc[UR30][R14.64], R8 ;  /* 0x000000080e007986 */ /* 0x0011e2000c10151e */
[----:B-1----:R-:W-:Y:S01]  /*4df0*/  PRMT R5, R8, 0x7632, R5 ;  /* 0x0000763208057816 */ /* 0x002fe20000000005 */
[----:B------:R-:W1:Y:S01]  /*4e00*/  LDC.64 R6, c[0x0][0x3a0] ;  /* 0x0000e800ff067b82 */ /* 0x000e620000000a00 */
[----:B--2---:R-:W-:-:S03]  /*4e10*/  PRMT R13, R9, 0x7632, R13 ;  /* 0x00007632090d7816 */ /* 0x004fc6000000000d */
[----:B------:R2:W-:Y:S01]  /*4e20*/  STG.E.U16 desc[UR30][R16.64], R5 ;  /* 0x0000000510007986 */ /* 0x0005e2000c10151e */
[----:B0-----:R-:W-:-:S03]  /*4e30*/  PRMT R15, R10, 0x7632, R15 ;  /* 0x000076320a0f7816 */ /* 0x001fc6000000000f */
[----:B------:R-:W-:Y:S04]  /*4e40*/  STG.E.U16 desc[UR30][R24.64], R9 ;  /* 0x0000000918007986 */ /* 0x000fe8000c10151e */
[----:B------:R-:W-:Y:S01]  /*4e50*/  STG.E.U16 desc[UR30][R26.64], R13 ;  /* 0x0000000d1a007986 */ /* 0x000fe2000c10151e */
[----:B--2---:R-:W-:-:S03]  /*4e60*/  PRMT R17, R11, 0x7632, R17 ;  /* 0x000076320b117816 */ /* 0x004fc60000000011 */
[----:B------:R-:W-:Y:S01]  /*4e70*/  STG.E.U16 desc[UR30][R28.64], R10 ;  /* 0x0000000a1c007986 */ /* 0x000fe2000c10151e */
[----:B------:R-:W-:-:S03]  /*4e80*/  IMAD.SHL.U32 R5, R2, 0x4, RZ ;  /* 0x0000000402057824 */ /* 0x000fc600078e00ff */
[----:B------:R-:W-:Y:S02]  /*4e90*/  STG.E.U16 desc[UR30][R30.64], R15 ;  /* 0x0000000f1e007986 */ /* 0x000fe4000c10151e */
[----:B-1----:R-:W-:Y:S02]  /*4ea0*/  IADD3 R2, P2, P3, R5, UR6, R6 ;  /* 0x0000000605027c10 */ /* 0x002fe4000fb5e006 */
[----:B------:R-:W-:Y:S04]  /*4eb0*/  STG.E.U16 desc[UR30][R32.64], R11 ;  /* 0x0000000b20007986 */ /* 0x000fe8000c10151e */
[----:B------:R-:W-:Y:S01]  /*4ec0*/  STG.E.U16 desc[UR30][R34.64], R17 ;  /* 0x0000001122007986 */ /* 0x000fe2000c10151e */
[----:B------:R-:W-:Y:S06]  /*4ed0*/  BAR.SYNC.DEFER_BLOCKING 0x0 ;  /* 0x0000000000007b1d */ /* 0x000fec0000010000 */
[----:B------:R0:W-:Y:S02]  /*4ee0*/  STSM.16.M88 [R38], R3 ;  /* 0x0000000326007844 */ /* 0x0001e40000000000 */
[----:B------:R-:W-:Y:S01]  /*4ef0*/  BAR.SYNC.DEFER_BLOCKING 0x0 ;  /* 0x0000000000007b1d */ /* 0x000fe20000010000 */
[----:B0-----:R-:W-:-:S05]  /*4f00*/  IADD3.X R3, PT, PT, R0, UR5, R7, P2, P3 ;  /* 0x0000000500037c10 */ /* 0x001fca00097e6407 */
[----:B------:R-:W0:Y:S04]  /*4f10*/  LDSM.16.M88 R37, [R37+UR11] ;  /* 0x0000000b2525783b */ /* 0x000e280008000000 */
[----:B0-----:R0:W-:Y:S01]  /*4f20*/  @!P0 STG.E desc[UR30][R2.64], R37 ;  /* 0x0000002502008986 */ /* 0x0011e2000c10191e */
[----:B------:R-:W-:Y:S06]  /*4f30*/  BAR.SYNC.DEFER_BLOCKING 0x0 ;  /* 0x0000000000007b1d */ /* 0x000fec0000010000 */
[----:B------:R-:W-:Y:S05]  /*4f40*/  @P1 BRA `(.L_x_20) ;  /* 0x0000000000a01947 */ /* 0x000fea0003800000 */
[----:B------:R-:W1:Y:S01]  /*4f50*/  S2UR UR5, SR_CgaCtaId ;  /* 0x00000000000579c3 */ /* 0x000e620000008800 */
[----:B------:R-:W-:Y:S01]  /*4f60*/  NOP ;  /* 0x0000000000007918 */ /* 0x000fe20000000000 */
[----:B------:R-:W-:Y:S01]  /*4f70*/  UMOV UR4, 0x50 ;  /* 0x0000005000047882 */ /* 0x000fe20000000000 */
[----:B------:R-:W-:Y:S01]  /*4f80*/  MOV R0, UR12 ;  /* 0x0000000c00007c02 */ /* 0x000fe20008000f00 */
[----:B0-----:R-:W-:Y:S01]  /*4f90*/  IMAD.MOV.U32 R3, RZ, RZ, 0xf ;  /* 0x0000000fff037424 */ /* 0x001fe200078e00ff */
[----:B------:R-:W-:Y:S02]  /*4fa0*/  MOV R7, 0x1 ;  /* 0x0000000100077802 */ /* 0x000fe40000000f00 */
[----:B------:R-:W-:-:S04]  /*4fb0*/  LOP3.LUT R0, R0, 0xffff, RZ, 0xc0, !PT ;  /* 0x0000ffff00007812 */ /* 0x000fc800078ec0ff */
[----:B------:R-:W-:-:S05]  /*4fc0*/  SHF.R.U32.HI R0, RZ, 0x5, R0 ;  /* 0x00000005ff007819 */ /* 0x000fca0000011600 */
[----:B------:R-:W-:Y:S01]  /*4fd0*/  VIADD R2, R0, 0x10 ;  /* 0x0000001000027836 */ /* 0x000fe20000000000 */
[----:B------:R-:W-:Y:S01]  /*4fe0*/  SHF.L.U32 R0, R3, R0, RZ ;  /* 0x0000000003007219 */ /* 0x000fe200000006ff */
[----:B-1----:R-:W-:-:S03]  /*4ff0*/  ULEA UR6, UR5, UR4, 0x18 ;  /* 0x0000000405067291 */ /* 0x002fc6000f8ec0ff */
[----:B------:R-:W-:-:S04]  /*5000*/  SHF.L.U32 R3, R7, R2, RZ ;  /* 0x0000000207037219 */ /* 0x000fc800000006ff */
[----:B------:R-:W-:Y:S02]  /*5010*/  LOP3.LUT R0, R3, R0, RZ, 0xfc, !PT ;  /* 0x0000000003007212 */ /* 0x000fe400078efcff */
[----:B------:R-:W0:Y:S02]  /*5020*/  LDS R5, [UR6] ;  /* 0x00000006ff057984 */ /* 0x000e240008000800 */
[C---:B------:R-:W-:Y:S02]  /*5030*/  LOP3.LUT R2, R0.reuse, 0xffff, RZ, 0xc0, !PT ;  /* 0x0000ffff00027812 */ /* 0x040fe400078ec0ff */
[----:B0-----:R-:W-:-:S04]  /*5040*/  LOP3.LUT R3, R0, 0xffff, R5, 0x80, !PT ;  /* 0x0000ffff00037812 */ /* 0x001fc800078e8005 */
[----:B------:R-:W-:-:S13]  /*5050*/  ISETP.NE.AND P0, PT, R3, R2, PT ;  /* 0x000000020300720c */ /* 0x000fda0003f05270 */
[----:B------:R-:W-:Y:S05]  /*5060*/  @P0 BRA `(.L_x_21) ;  /* 0x0000000000500947 */ /* 0x000fea0003800000 */
[----:B------:R-:W-:Y:S02]  /*5070*/  SHF.R.U32.HI R5, RZ, 0x10, R5 ;  /* 0x00000010ff057819 */ /* 0x000fe40000011605 */
[----:B------:R-:W-:-:S04]  /*5080*/  SHF.R.U32.HI R2, RZ, 0x10, R0 ;  /* 0x00000010ff027819 */ /* 0x000fc80000011600 */
[----:B------:R-:W-:-:S04]  /*5090*/  LOP3.LUT R5, R5, R2, RZ, 0xc0, !PT ;  /* 0x0000000205057212 */ /* 0x000fc800078ec0ff */
[----:B------:R-:W-:-:S13]  /*50a0*/  ISETP.NE.AND P0, PT, R5, R2, PT ;  /* 0x000000020500720c */ /* 0x000fda0003f05270 */
[----:B------:R-:W-:Y:S05]  /*50b0*/  @P0 BRA `(.L_x_22) ;  /* 0x0000000000300947 */ /* 0x000fea0003800000 */
[----:B------:R-:W-:Y:S01]  /*50c0*/  R2UR UR4, R0 ;  /* 0x00000000000472ca */ /* 0x000fe200000e0000 */
[----:B------:R-:W-:Y:S01]  /*50d0*/  VOTEU.ANY UR5, UPT, PT ;  /* 0x0000000000057886 */ /* 0x000fe200038e0100 */
[----:B------:R-:W0:Y:S01]  /*50e0*/  S2R R0, SR_LANEID ;  /* 0x0000000000007919 */ /* 0x000e220000000000 */
[----:B------:R-:W-:-:S10]  /*50f0*/  UFLO.U32 UR5, UR5 ;  /* 0x00000005000572bd */ /* 0x000fd400080e0000 */
[----:B------:R-:W-:-:S06]  /*5100*/  ULOP3.LUT UR4, URZ, UR4, URZ, 0x33, !UPT ;  /* 0x00000004ff047292 */ /* 0x000fcc000f8e33ff */
[----:B------:R-:W-:-:S04]  /*5110*/  MOV R2, UR4 ;  /* 0x0000000400027c02 */ /* 0x000fc80008000f00 */
[----:B------:R-:W1:Y:S02]  /*5120*/  REDUX UR7, R2 ;  /* 0x00000000020773c4 */ /* 0x000e640000000000 */
[----:B------:R2:W-:Y:S01]  /*5130*/  UTCATOMSWS.AND URZ, UR4 ;  /* 0x0000000400ff79e3 */ /* 0x0005e20008000000 */
[----:B0-----:R-:W-:Y:S01]  /*5140*/  ISETP.EQ.U32.AND P0, PT, R0, UR5, PT ;  /* 0x0000000500007c0c */ /* 0x001fe2000bf02070 */
[----:B-1----:R-:W-:-:S12]  /*5150*/  IMAD.U32 R0, RZ, RZ, UR7 ;  /* 0x00000007ff007e24 */ /* 0x002fd8000f8e00ff */
[----:B------:R2:W-:Y:S01]  /*5160*/  @P0 ATOMS.AND RZ, [UR6], R0 ;  /* 0x00000000ffff098c */ /* 0x0005e2000a800006 */
[----:B------:R-:W-:Y:S05]  /*5170*/  BRA `(.L_x_20) ;  /* 0x0000000000147947 */ /* 0x000fea0003800000 */
.L_x_22:
[----:B------:R-:W-:-:S07]  /*5180*/  MOV R2, 0x51a0 ;  /* 0x000051a000027802 */ /* 0x000fce0000000f00 */
[----:B------:R-:W-:Y:S05]  /*5190*/  CALL.REL.NOINC `($__internal_0_$__cuda_sm10x_tcgen05_guardrail_trap_col_being_dealloced_not_returned_by_alloc) ;  /* 0x0000000000447944 */ /* 0x000fea0003c00000 */
[----:B------:R-:W-:Y:S05]  /*51a0*/  BRA `(.L_x_20) ;  /* 0x0000000000087947 */ /* 0x000fea0003800000 */
.L_x_21:
[----:B------:R-:W-:-:S07]  /*51b0*/  MOV R2, 0x51d0 ;  /* 0x000051d000027802 */ /* 0x000fce0000000f00 */
[----:B------:R-:W-:Y:S05]  /*51c0*/  CALL.REL.NOINC `($__internal_2_$__cuda_sm10x_tcgen05_guardrail_trap_unallocated_columns_being_dealloced) ;  /* 0x0000000000507944 */ /* 0x000fea0003c00000 */
.L_x_20:
[----:B------:R-:W-:Y:S01]  /*51d0*/  NOP ;  /* 0x0000000000007918 */ /* 0x000fe20000000000 */
[----:B--2---:R-:W-:Y:S05]  /*51e0*/  EXIT ;  /* 0x000000000000794d */ /* 0x004fea0003800000 */
.L_x_8:
[----:B------:R-:W1:Y:S02]  /*51f0*/  SYNCS.PHASECHK.TRANS64.TRYWAIT P0, [UR11+0x4000], RZ ;  /* 0x004000ffff0075a7 */ /* 0x000e64000800110b */
[----:B-1----:R-:W-:Y:S05]  /*5200*/  @!P0 BRA `(.L_x_8) ;  /* 0xfffffffc00f88947 */ /* 0x002fea000383ffff */
[----:B------:R-:W-:Y:S05]  /*5210*/  BRA `(.L_x_7) ;  /* 0xffffffc000f87947 */ /* 0x000fea000383ffff */
.L_x_14:
[----:B------:R-:W2:Y:S02]  /*5220*/  SYNCS.PHASECHK.TRANS64.TRYWAIT P3, [UR11+0x8010], RZ ;  /* 0x008010ffff0075a7 */ /* 0x000ea4000806110b */
[----:B--2---:R-:W-:Y:S05]  /*5230*/  @!P3 BRA `(.L_x_14) ;  /* 0xfffffffc00f8b947 */ /* 0x004fea000383ffff */
[----:B------:R-:W-:Y:S05]  /*5240*/  BRA `(.L_x_23) ;  /* 0xffffffdc00b07947 */ /* 0x000fea000383ffff */
.L_x_15:
[----:B------:R-:W1:Y:S02]  /*5250*/  SYNCS.PHASECHK.TRANS64.TRYWAIT P3, [UR15], R101 ;  /* 0x00000065ff0075a7 */ /* 0x000e64000806110f */
[----:B-1----:R-:W-:Y:S05]  /*5260*/  @!P3 BRA `(.L_x_15) ;  /* 0xfffffffc00f8b947 */ /* 0x002fea000383ffff */
[----:B------:R-:W-:Y:S05]  /*5270*/  BRA `(.L_x_24) ;  /* 0xffffffe400847947 */ /* 0x000fea000383ffff */
.L_x_19:
[----:B------:R-:W0:Y:S02]  /*5280*/  SYNCS.PHASECHK.TRANS64.TRYWAIT P0, [UR15], R4 ;  /* 0x00000004ff0075a7 */ /* 0x000e24000800110f */
[----:B0-----:R-:W-:Y:S05]  /*5290*/  @!P0 BRA `(.L_x_19) ;  /* 0xfffffffc00f88947 */ /* 0x001fea000383ffff */
[----:B------:R-:W-:Y:S05]  /*52a0*/  BRA `(.L_x_18) ;  /* 0xffffffec00c07947 */ /* 0x000fea000383ffff */
        .weak           $__internal_0_$__cuda_sm10x_tcgen05_guardrail_trap_col_being_dealloced_not_returned_by_alloc
        .type           $__internal_0_$__cuda_sm10x_tcgen05_guardrail_trap_col_being_dealloced_not_returned_by_alloc,@function
        .size           $__internal_0_$__cuda_sm10x_tcgen05_guardrail_trap_col_being_dealloced_not_returned_by_alloc,($__internal_1_$__cuda_sm10x_tcgen05_guardrail_trap_phase_invalid_during_alloc - $__internal_0_$__cuda_sm10x_tcgen05_guardrail_trap_col_being_dealloced_not_returned_by_alloc)
$__internal_0_$__cuda_sm10x_tcgen05_guardrail_trap_col_being_dealloced_not_returned_by_alloc:
[----:B------:R-:W-:Y:S05]  /*52b0*/  BPT.TRAP 0x1 ;  /* 0x000000040000795c */ /* 0x000fea0000300000 */
[----:B------:R-:W-:-:S04]  /*52c0*/  MOV R3, 0x0 ;  /* 0x0000000000037802 */ /* 0x000fc80000000f00 */
[----:B------:R-:W-:Y:S05]  /*52d0*/  RET.REL.NODEC R2 `(attn_fwd) ;  /* 0xffffffac02487950 */ /* 0x000fea0003c3ffff */
        .weak           $__internal_1_$__cuda_sm10x_tcgen05_guardrail_trap_phase_invalid_during_alloc
        .type           $__internal_1_$__cuda_sm10x_tcgen05_guardrail_trap_phase_invalid_during_alloc,@function
        .size           $__internal_1_$__cuda_sm10x_tcgen05_guardrail_trap_phase_invalid_during_alloc,($__internal_2_$__cuda_sm10x_tcgen05_guardrail_trap_unallocated_columns_being_dealloced - $__internal_1_$__cuda_sm10x_tcgen05_guardrail_trap_phase_invalid_during_alloc)
$__internal_1_$__cuda_sm10x_tcgen05_guardrail_trap_phase_invalid_during_alloc:
[----:B------:R-:W-:Y:S05]  /*52e0*/  BPT.TRAP 0x1 ;  /* 0x000000040000795c */ /* 0x000fea0000300000 */
[----:B------:R-:W-:-:S04]  /*52f0*/  IMAD.MOV.U32 R3, RZ, RZ, 0x0 ;  /* 0x00000000ff037424 */ /* 0x000fc800078e00ff */
[----:B------:R-:W-:Y:S05]  /*5300*/  RET.REL.NODEC R2 `(attn_fwd) ;  /* 0xffffffac023c7950 */ /* 0x000fea0003c3ffff */
        .weak           $__internal_2_$__cuda_sm10x_tcgen05_guardrail_trap_unallocated_columns_being_dealloced
        .type           $__internal_2_$__cuda_sm10x_tcgen05_guardrail_trap_unallocated_columns_being_dealloced,@function
        .size           $__internal_2_$__cuda_sm10x_tcgen05_guardrail_trap_unallocated_columns_being_dealloced,(.L_x_28 - $__internal_2_$__cuda_sm10x_tcgen05_guardrail_trap_unallocated_columns_being_dealloced)
$__internal_2_$__cuda_sm10x_tcgen05_guardrail_trap_unallocated_columns_being_dealloced:
[----:B------:R-:W-:Y:S05]  /*5310*/  BPT.TRAP 0x1 ;  /* 0x000000040000795c */ /* 0x000fea0000300000 */
[----:B------:R-:W-:-:S04]  /*5320*/  HFMA2 R3, -RZ, RZ, 0, 0 ;  /* 0x00000000ff037431 */ /* 0x000fc800000001ff */
[----:B------:R-:W-:Y:S05]  /*5330*/  RET.REL.NODEC R2 `(attn_fwd) ;  /* 0xffffffac02307950 */ /* 0x000fea0003c3ffff */
.L_x_25:
[----:B------:R-:W-:-:S00]  /*5340*/  BRA `(.L_x_25) ;  /* 0xfffffffc00fc7947 */ /* 0x000fc0000383ffff */
[----:B------:R-:W-:-:S00]  /*5350*/  NOP ;  /* 0x0000000000007918 */ /* 0x000fc00000000000 */
        /* <DEDUP_REMOVED lines=10> */
.L_x_28:


//--------------------- .nv.global.init           --------------------------
	.section	.nv.global.init,"aw",@progbits
.nv.global.init:
	.type		_$_str,@object
	.size		_$_str,(.L_3 - _$_str)
_$_str:
        /*0000*/ 	.byte	0x5f, 0x5f, 0x43, 0x55, 0x44, 0x41, 0x5f, 0x46, 0x54, 0x5a, 0x00
.L_3:


//--------------------- .nv.shared.attn_fwd       --------------------------
	.section	.nv.shared.attn_fwd,"aw",@nobits
	.sectionflags	@""
	.align	16
	.zero		1024


//--------------------- .nv.shared.reserved.0     --------------------------
	.section	.nv.shared.reserved.0,"aw",@nobits
	.align	8
	.weak		__nv_reservedSMEM_offset_0_alias
	.size		__nv_reservedSMEM_offset_0_alias, 0, 64
	.other		__nv_reservedSMEM_offset_0_alias,@"STO_CUDA_RESERVED_SHARED STV_DEFAULT"
__nv_reservedSMEM_offset_0_alias:
	.zero		0
.nv.shared.reserved.0:
	.zero		64
	.weak		__nv_reservedSMEM_allocation_phase
	.type		__nv_reservedSMEM_allocation_phase,@object
	.size		__nv_reservedSMEM_allocation_phase,(.L_0 - __nv_reservedSMEM_allocation_phase)
__nv_reservedSMEM_allocation_phase:
	.zero		1
.L_0:
	.zero		7
	.weak		__nv_reservedSMEM_devtool_atexit_pc
	.type		__nv_reservedSMEM_devtool_atexit_pc,@object
	.size		__nv_reservedSMEM_devtool_atexit_pc,(__nv_reservedSMEM_allocation_mask - __nv_reservedSMEM_devtool_atexit_pc)
__nv_reservedSMEM_devtool_atexit_pc:
	.zero		8
	.weak		__nv_reservedSMEM_allocation_mask
	.type		__nv_reservedSMEM_allocation_mask,@object
	.size		__nv_reservedSMEM_allocation_mask,(.L_2 - __nv_reservedSMEM_allocation_mask)
__nv_reservedSMEM_allocation_mask:
	.zero		4
.L_2:


//--------------------- .nv.constant0.attn_fwd    --------------------------
	.section	.nv.constant0.attn_fwd,"a",@progbits
	.sectionflags	@""
	.align	4
.nv.constant0.attn_fwd:
	.zero		1032


//--------------------- SYMBOLS --------------------------

	.type		.nv.reservedSmem.offset0,@object
	.size		.nv.reservedSmem.offset0,0x4
	.type		.nv.reservedSmem.cap,@object
	.size		.nv.reservedSmem.cap,0x4
